// auto-generated by cutlass_sweep.gemm — config: {"arch": "sm_90", "cluster_m": 1, "cluster_n": 1, "dtype": "e4m3", "dtype_b": "e4m3", "layout": "nt", "stages": 2, "tile_k": 32, "tile_m": 64, "tile_n": 128}
#include "cutlass/cutlass.h"
#include "cutlass/gemm/collective/collective_builder.hpp"
#include "cutlass/gemm/device/gemm_universal_adapter.h"
#include "cutlass/gemm/kernel/gemm_universal.hpp"
#include "cutlass/epilogue/collective/collective_builder.hpp"

using ElemA = cutlass::float_e4m3_t;
using ElemB = cutlass::float_e4m3_t;
using ElemCD = cutlass::float_e4m3_t;
using Acc  = float;
using TileShape    = cute::Shape<cute::_64, cute::_128, cute::_32>;
using ClusterShape = cute::Shape<cute::_1, cute::_1, cute::_1>;

using CollectiveEpilogue = typename cutlass::epilogue::collective::CollectiveBuilder<
    cutlass::arch::Sm90, cutlass::arch::OpClassTensorOp,
    TileShape, ClusterShape,
    cutlass::epilogue::collective::EpilogueTileAuto,
    Acc, Acc,
    ElemCD, cutlass::layout::RowMajor, 128 / cutlass::sizeof_bits<ElemCD>::value,
    ElemCD, cutlass::layout::RowMajor, 128 / cutlass::sizeof_bits<ElemCD>::value,
    cutlass::epilogue::collective::EpilogueScheduleAuto
  >::CollectiveOp;

using CollectiveMainloop = typename cutlass::gemm::collective::CollectiveBuilder<
    cutlass::arch::Sm90, cutlass::arch::OpClassTensorOp,
    ElemA, cutlass::layout::RowMajor, 128 / cutlass::sizeof_bits<ElemA>::value,
    ElemB, cutlass::layout::ColumnMajor, 128 / cutlass::sizeof_bits<ElemB>::value,
    Acc,
    TileShape, ClusterShape,
    cutlass::gemm::collective::StageCount<2>,
    cutlass::gemm::collective::KernelScheduleAuto
  >::CollectiveOp;

using GemmKernel = cutlass::gemm::kernel::GemmUniversal<
    cute::Shape<int,int,int,int>,
    CollectiveMainloop,
    CollectiveEpilogue
>;
using Gemm = cutlass::gemm::device::GemmUniversalAdapter<GemmKernel>;

// Force the device kernel symbol into the cubin without needing a host main.
auto* _anchor = &cutlass::device_kernel<GemmKernel>;


// ===== COMPILED SASS (sm_90a) =====

	.target	sm_90a

	.elftype	@"ET_EXEC"


//--------------------- .note.nv.tkinfo           --------------------------
	.section	.note.nv.tkinfo,"",@"SHT_NOTE"
	.sectionflags	@"SHF_NOTE_NV_TKINFO"
	.tkinfo
        /*0018*/ 	.word	0x00000002
        /*0030*/ 	.string	""
        /*0030*/ 	.string	"ptxas"
        /*0030*/ 	.string	"Cuda compilation tools, release 13.0, V13.0.88"
        /*0030*/ 	.string	"Build cuda_13.0.r13.0/compiler.36424714_0"
        /*0030*/ 	.string	"-arch sm_90a -m 64 "



//--------------------- .note.nv.cuinfo           --------------------------
	.section	.note.nv.cuinfo,"",@"SHT_NOTE"
	.sectionflags	@"SHF_NOTE_NV_CUINFO"
        /*0018*/ 	.short	0x0002
        /*001a*/ 	.short	0x005a
        /*001c*/ 	.short	0x0082
	.zero		2


//--------------------- .nv.info                  --------------------------
	.section	.nv.info,"",@"SHT_CUDA_INFO"
	.align	4


	//----- nvinfo : EIATTR_REGCOUNT
	.align		4
        /*0000*/ 	.byte	0x04, 0x2f
        /*0002*/ 	.short	(.L_12 - .L_11)
	.align		4
.L_11:
        /*0004*/ 	.word	index@(_ZN7cutlass13device_kernelINS_4gemm6kernel13GemmUniversalIN4cute5tupleIJiiiiEEENS1_10collective13CollectiveMmaINS1_37MainloopSm90TmaGmmaWarpSpecializedFP8ILi2ENS5_IJNS4_1CILi1EEESB_SB_EEENS1_32KernelTmaWarpSpecializedPingpongEEENS5_IJNSA_ILi64EEENSA_ILi128EEENSA_ILi32EEEEEENS_12float_e4m3_tENS5_IJlSB_lEEESJ_SK_NS4_8TiledMMAINS4_8MMA_AtomIJNS4_4SM904GMMA31MMA_64x128x32_F32E4M3E4M3_SS_TNILNSO_7ScaleInE1ELSQ_1EEEEEENS4_6LayoutISC_NS5_IJNSA_ILi0EEESU_SU_EEEEENS5_IJNS4_10UnderscoreESX_SX_EEEEENS4_13SM90_TMA_LOADENS4_14ComposedLayoutINS4_7SwizzleILi1ELi4ELi3EEENS4_18smem_ptr_flag_bitsILi8EEENST_INS5_IJNSA_ILi8EEESH_EEENS5_IJSH_SB_EEEEEEEvNS4_8identityES10_S1A_vS1B_EENS_8epilogue10collective6detail29Sm90TmaWarpSpecializedAdapterINS1E_15DefaultEpilogueISJ_SK_SK_NS1D_6thread17LinearCombinationISJ_Li1EffLNS1I_9ScaleType4KindE0ELNS_15FloatRoundStyleE2ESJ_EENS1_15EpilogueDefaultEEEEEvvEEEEvNT_6ParamsE)
        /*0008*/ 	.word	0x000000a8


	//----- nvinfo : EIATTR_FRAME_SIZE
	.align		4
.L_12:
        /*000c*/ 	.byte	0x04, 0x11
        /*000e*/ 	.short	(.L_14 - .L_13)
	.align		4
.L_13:
        /*0010*/ 	.word	index@(_ZN7cutlass13device_kernelINS_4gemm6kernel13GemmUniversalIN4cute5tupleIJiiiiEEENS1_10collective13CollectiveMmaINS1_37MainloopSm90TmaGmmaWarpSpecializedFP8ILi2ENS5_IJNS4_1CILi1EEESB_SB_EEENS1_32KernelTmaWarpSpecializedPingpongEEENS5_IJNSA_ILi64EEENSA_ILi128EEENSA_ILi32EEEEEENS_12float_e4m3_tENS5_IJlSB_lEEESJ_SK_NS4_8TiledMMAINS4_8MMA_AtomIJNS4_4SM904GMMA31MMA_64x128x32_F32E4M3E4M3_SS_TNILNSO_7ScaleInE1ELSQ_1EEEEEENS4_6LayoutISC_NS5_IJNSA_ILi0EEESU_SU_EEEEENS5_IJNS4_10UnderscoreESX_SX_EEEEENS4_13SM90_TMA_LOADENS4_14ComposedLayoutINS4_7SwizzleILi1ELi4ELi3EEENS4_18smem_ptr_flag_bitsILi8EEENST_INS5_IJNSA_ILi8EEESH_EEENS5_IJSH_SB_EEEEEEEvNS4_8identityES10_S1A_vS1B_EENS_8epilogue10collective6detail29Sm90TmaWarpSpecializedAdapterINS1E_15DefaultEpilogueISJ_SK_SK_NS1D_6thread17LinearCombinationISJ_Li1EffLNS1I_9ScaleType4KindE0ELNS_15FloatRoundStyleE2ESJ_EENS1_15EpilogueDefaultEEEEEvvEEEEvNT_6ParamsE)
        /*0014*/ 	.word	0x00000000


	//----- nvinfo : EIATTR_MIN_STACK_SIZE
	.align		4
.L_14:
        /*0018*/ 	.byte	0x04, 0x12
        /*001a*/ 	.short	(.L_16 - .L_15)
	.align		4
.L_15:
        /*001c*/ 	.word	index@(_ZN7cutlass13device_kernelINS_4gemm6kernel13GemmUniversalIN4cute5tupleIJiiiiEEENS1_10collective13CollectiveMmaINS1_37MainloopSm90TmaGmmaWarpSpecializedFP8ILi2ENS5_IJNS4_1CILi1EEESB_SB_EEENS1_32KernelTmaWarpSpecializedPingpongEEENS5_IJNSA_ILi64EEENSA_ILi128EEENSA_ILi32EEEEEENS_12float_e4m3_tENS5_IJlSB_lEEESJ_SK_NS4_8TiledMMAINS4_8MMA_AtomIJNS4_4SM904GMMA31MMA_64x128x32_F32E4M3E4M3_SS_TNILNSO_7ScaleInE1ELSQ_1EEEEEENS4_6LayoutISC_NS5_IJNSA_ILi0EEESU_SU_EEEEENS5_IJNS4_10UnderscoreESX_SX_EEEEENS4_13SM90_TMA_LOADENS4_14ComposedLayoutINS4_7SwizzleILi1ELi4ELi3EEENS4_18smem_ptr_flag_bitsILi8EEENST_INS5_IJNSA_ILi8EEESH_EEENS5_IJSH_SB_EEEEEEEvNS4_8identityES10_S1A_vS1B_EENS_8epilogue10collective6detail29Sm90TmaWarpSpecializedAdapterINS1E_15DefaultEpilogueISJ_SK_SK_NS1D_6thread17LinearCombinationISJ_Li1EffLNS1I_9ScaleType4KindE0ELNS_15FloatRoundStyleE2ESJ_EENS1_15EpilogueDefaultEEEEEvvEEEEvNT_6ParamsE)
        /*0020*/ 	.word	0x00000000
.L_16:


//--------------------- .nv.compat                --------------------------
	.section	.nv.compat,"",@"SHT_CUDA_COMPAT_INFO"
	.align	4
        /*0000*/ 	.byte	0x02, 0x09, 0x01, 0x00, 0x02, 0x02, 0x04, 0x00, 0x02, 0x05, 0x05, 0x00, 0x03, 0x07, 0x01, 0x01
        /*0010*/ 	.byte	0x02, 0x03, 0x01, 0x00, 0x02, 0x06, 0x01, 0x00, 0x04, 0x0b, 0x08, 0x00, 0x00, 0x00, 0x00, 0x00
        /*0020*/ 	.byte	0x00, 0x00, 0x00, 0x00


//--------------------- .nv.info._ZN7cutlass13device_kernelINS_4gemm6kernel13GemmUniversalIN4cute5tupleIJiiiiEEENS1_10collective13CollectiveMmaINS1_37MainloopSm90TmaGmmaWarpSpecializedFP8ILi2ENS5_IJNS4_1CILi1EEESB_SB_EEENS1_32KernelTmaWarpSpecializedPingpongEEENS5_IJNSA_ILi64EEENSA_ILi128EEENSA_ILi32EEEEEENS_12float_e4m3_tENS5_IJlSB_lEEESJ_SK_NS4_8TiledMMAINS4_8MMA_AtomIJNS4_4SM904GMMA31MMA_64x128x32_F32E4M3E4M3_SS_TNILNSO_7ScaleInE1ELSQ_1EEEEEENS4_6LayoutISC_NS5_IJNSA_ILi0EEESU_SU_EEEEENS5_IJNS4_10UnderscoreESX_SX_EEEEENS4_13SM90_TMA_LOADENS4_14ComposedLayoutINS4_7SwizzleILi1ELi4ELi3EEENS4_18smem_ptr_flag_bitsILi8EEENST_INS5_IJNSA_ILi8EEESH_EEENS5_IJSH_SB_EEEEEEEvNS4_8identityES10_S1A_vS1B_EENS_8epilogue10collective6detail29Sm90TmaWarpSpecializedAdapterINS1E_15DefaultEpilogueISJ_SK_SK_NS1D_6thread17LinearCombinationISJ_Li1EffLNS1I_9ScaleType4KindE0ELNS_15FloatRoundStyleE2ESJ_EENS1_15EpilogueDefaultEEEEEvvEEEEvNT_6ParamsE --------------------------
	.section	.nv.info._ZN7cutlass13device_kernelINS_4gemm6kernel13GemmUniversalIN4cute5tupleIJiiiiEEENS1_10collective13CollectiveMmaINS1_37MainloopSm90TmaGmmaWarpSpecializedFP8ILi2ENS5_IJNS4_1CILi1EEESB_SB_EEENS1_32KernelTmaWarpSpecializedPingpongEEENS5_IJNSA_ILi64EEENSA_ILi128EEENSA_ILi32EEEEEENS_12float_e4m3_tENS5_IJlSB_lEEESJ_SK_NS4_8TiledMMAINS4_8MMA_AtomIJNS4_4SM904GMMA31MMA_64x128x32_F32E4M3E4M3_SS_TNILNSO_7ScaleInE1ELSQ_1EEEEEENS4_6LayoutISC_NS5_IJNSA_ILi0EEESU_SU_EEEEENS5_IJNS4_10UnderscoreESX_SX_EEEEENS4_13SM90_TMA_LOADENS4_14ComposedLayoutINS4_7SwizzleILi1ELi4ELi3EEENS4_18smem_ptr_flag_bitsILi8EEENST_INS5_IJNSA_ILi8EEESH_EEENS5_IJSH_SB_EEEEEEEvNS4_8identityES10_S1A_vS1B_EENS_8epilogue10collective6detail29Sm90TmaWarpSpecializedAdapterINS1E_15DefaultEpilogueISJ_SK_SK_NS1D_6thread17LinearCombinationISJ_Li1EffLNS1I_9ScaleType4KindE0ELNS_15FloatRoundStyleE2ESJ_EENS1_15EpilogueDefaultEEEEEvvEEEEvNT_6ParamsE,"",@"SHT_CUDA_INFO"
	.sectionflags	@""
	.align	4


	//----- nvinfo : EIATTR_CUDA_API_VERSION
	.align		4
        /*0000*/ 	.byte	0x04, 0x37
        /*0002*/ 	.short	(.L_18 - .L_17)
.L_17:
        /*0004*/ 	.word	0x00000082


	//----- nvinfo : EIATTR_KPARAM_INFO
	.align		4
.L_18:
        /*0008*/ 	.byte	0x04, 0x17
        /*000a*/ 	.short	(.L_20 - .L_19)
.L_19:
        /*000c*/ 	.word	0x00000000
        /*0010*/ 	.short	0x0000
        /*0012*/ 	.short	0x0070
        /*0014*/ 	.byte	0x00, 0xf0, 0x01, 0x10


	//----- nvinfo : EIATTR_SPARSE_MMA_MASK
	.align		4
.L_20:
        /*0018*/ 	.byte	0x03, 0x50
        /*001a*/ 	.short	0x0000


	//----- nvinfo : EIATTR_MAXREG_COUNT
	.align		4
        /*001c*/ 	.byte	0x03, 0x1b
        /*001e*/ 	.short	0x00a8


	//----- nvinfo : EIATTR_NUM_BARRIERS
	.align		4
        /*0020*/ 	.byte	0x02, 0x4c
        /*0022*/ 	.byte	0x01
	.zero		1


	//----- nvinfo : EIATTR_MERCURY_ISA_VERSION
	.align		4
        /*0024*/ 	.byte	0x03, 0x5f
        /*0026*/ 	.short	0x0101


	//----- nvinfo : EIATTR_INT_WARP_WIDE_INSTR_OFFSETS
	.align		4
        /*0028*/ 	.byte	0x04, 0x31
        /*002a*/ 	.short	(.L_22 - .L_21)


	//   ....[0]....
.L_21:
        /*002c*/ 	.word	0x00000430


	//   ....[1]....
        /*0030*/ 	.word	0x00000450


	//   ....[2]....
        /*0034*/ 	.word	0x000004d0


	//   ....[3]....
        /*0038*/ 	.word	0x000004e0


	//   ....[4]....
        /*003c*/ 	.word	0x000004f0


	//   ....[5]....
        /*0040*/ 	.word	0x00000510


	//   ....[6]....
        /*0044*/ 	.word	0x00000570


	//   ....[7]....
        /*0048*/ 	.word	0x00000590


	//----- nvinfo : EIATTR_COOP_GROUP_MASK_REGIDS
	.align		4
.L_22:
        /*004c*/ 	.byte	0x04, 0x29
        /*004e*/ 	.short	(.L_24 - .L_23)


	//   ....[0]....
.L_23:
        /*0050*/ 	.word	0xffffffff


	//   ....[1]....
        /*0054*/ 	.word	0xffffffff


	//   ....[2]....
        /*0058*/ 	.word	0xffffffff


	//   ....[3]....
        /*005c*/ 	.word	0xffffffff


	//   ....[4]....
        /*0060*/ 	.word	0xffffffff


	//   ....[5]....
        /*0064*/ 	.word	0xffffffff


	//----- nvinfo : EIATTR_COOP_GROUP_INSTR_OFFSETS
	.align		4
.L_24:
        /*0068*/ 	.byte	0x04, 0x28
        /*006a*/ 	.short	(.L_26 - .L_25)


	//   ....[0]....
.L_25:
        /*006c*/ 	.word	0x00000050


	//   ....[1]....
        /*0070*/ 	.word	0x00000080


	//   ....[2]....
        /*0074*/ 	.word	0x00000180


	//   ....[3]....
        /*0078*/ 	.word	0x00000350


	//   ....[4]....
        /*007c*/ 	.word	0x00000390


	//   ....[5]....
        /*0080*/ 	.word	0x000003d0


	//----- nvinfo : EIATTR_REG_RECONFIG
	.align		4
.L_26:
        /*0084*/ 	.byte	0x01, 0x54
	.zero		2


	//----- nvinfo : EIATTR_MBARRIER_INSTR_OFFSETS
	.align		4
        /*0088*/ 	.byte	0x04, 0x39
        /*008a*/ 	.short	(.L_28 - .L_27)


	//   ....[0]....
.L_27:
        /*008c*/ 	.word	0x00000300
        /*0090*/ 	.word	0x000000ff
        /*0094*/ 	.word	0x00000000
        /*0098*/ 	.short	0x0100
        /*009a*/ 	.byte	0x09
	.zero		1


	//   ....[1]....
        /*009c*/ 	.word	0x00000310
        /*00a0*/ 	.word	0x000000ff
        /*00a4*/ 	.word	0x00000010
        /*00a8*/ 	.short	0x0100
        /*00aa*/ 	.byte	0x09
	.zero		1


	//   ....[2]....
        /*00ac*/ 	.word	0x00000320
        /*00b0*/ 	.word	0x000000ff
        /*00b4*/ 	.word	0x00000008
        /*00b8*/ 	.short	0x0100
        /*00ba*/ 	.byte	0x09
	.zero		1


	//   ....[3]....
        /*00bc*/ 	.word	0x00000330
        /*00c0*/ 	.word	0x000000ff
        /*00c4*/ 	.word	0x00000018
        /*00c8*/ 	.short	0x0100
        /*00ca*/ 	.byte	0x09
	.zero		1


	//   ....[4]....
        /*00cc*/ 	.word	0x000005b0
        /*00d0*/ 	.word	0x000000ff
        /*00d4*/ 	.word	0x00000050
        /*00d8*/ 	.short	0x0100
        /*00da*/ 	.byte	0x09
	.zero		1


	//   ....[5]....
        /*00dc*/ 	.word	0x000005c0
        /*00e0*/ 	.word	0x000000ff
        /*00e4*/ 	.word	0x00000058
        /*00e8*/ 	.short	0x0100
        /*00ea*/ 	.byte	0x09
	.zero		1


	//   ....[6]....
        /*00ec*/ 	.word	0x00000600
        /*00f0*/ 	.word	0x000000ff
        /*00f4*/ 	.word	0x00000030
        /*00f8*/ 	.short	0x0100
        /*00fa*/ 	.byte	0x0a
	.zero		1


	//   ....[7]....
        /*00fc*/ 	.word	0x00000620
        /*0100*/ 	.word	0x000000ff
        /*0104*/ 	.word	0x00000038
        /*0108*/ 	.short	0x0100
        /*010a*/ 	.byte	0x0a
	.zero		1


	//   ....[8]....
        /*010c*/ 	.word	0x00000630
        /*0110*/ 	.word	0x000000ff
        /*0114*/ 	.word	0x00000040
        /*0118*/ 	.short	0x0100
        /*011a*/ 	.byte	0x0a
	.zero		1


	//   ....[9]....
        /*011c*/ 	.word	0x00000640
        /*0120*/ 	.word	0x000000ff
        /*0124*/ 	.word	0x00000048
        /*0128*/ 	.short	0x0100
        /*012a*/ 	.byte	0x0a
	.zero		1


	//   ....[10]....
        /*012c*/ 	.word	0x000014d0
        /*0130*/ 	.word	0x0000000d
        /*0134*/ 	.word	0xfffffff8
        /*0138*/ 	.short	0x010a
        /*013a*/ 	.byte	0x3f
	.zero		1


	//   ....[11]....
        /*013c*/ 	.word	0x000019b0
        /*0140*/ 	.word	0x000000ff
        /*0144*/ 	.word	0x00000000
        /*0148*/ 	.short	0x010a
        /*014a*/ 	.byte	0x04
	.zero		1


	//   ....[12]....
        /*014c*/ 	.word	0x000019f0
        /*0150*/ 	.word	0x000000ff
        /*0154*/ 	.word	0x00000000
        /*0158*/ 	.short	0x010a
        /*015a*/ 	.byte	0x04
	.zero		1


	//   ....[13]....
        /*015c*/ 	.word	0x000022a0
        /*0160*/ 	.word	0x000000ff
        /*0164*/ 	.word	0x00000000
        /*0168*/ 	.short	0x010a
        /*016a*/ 	.byte	0x10
	.zero		1


	//   ....[14]....
        /*016c*/ 	.word	0x000022e0
        /*0170*/ 	.word	0x000000ff
        /*0174*/ 	.word	0x00000000
        /*0178*/ 	.short	0x010a
        /*017a*/ 	.byte	0x10
	.zero		1


	//   ....[15]....
        /*017c*/ 	.word	0x00002900
        /*0180*/ 	.word	0x000000ff
        /*0184*/ 	.word	0x00000000
        /*0188*/ 	.short	0x0101
        /*018a*/ 	.byte	0x06
	.zero		1


	//   ....[16]....
        /*018c*/ 	.word	0x00002e50
        /*0190*/ 	.word	0x00000091
        /*0194*/ 	.word	0x00000000
        /*0198*/ 	.short	0x0101
        /*019a*/ 	.byte	0x1e
	.zero		1


	//   ....[17]....
        /*019c*/ 	.word	0x00002f50
        /*01a0*/ 	.word	0x000000ff
        /*01a4*/ 	.word	0x00000000
        /*01a8*/ 	.short	0x0101
        /*01aa*/ 	.byte	0x04
	.zero		1


	//   ....[18]....
        /*01ac*/ 	.word	0x00003000
        /*01b0*/ 	.word	0x0000000d
        /*01b4*/ 	.word	0x00000008
        /*01b8*/ 	.short	0x010a
        /*01ba*/ 	.byte	0x3f
	.zero		1


	//   ....[19]....
        /*01bc*/ 	.word	0x00007890
        /*01c0*/ 	.word	0x0000000e
        /*01c4*/ 	.word	0x00000000
        /*01c8*/ 	.short	0x0101
        /*01ca*/ 	.byte	0x1e
	.zero		1


	//   ....[20]....
        /*01cc*/ 	.word	0x00008260
        /*01d0*/ 	.word	0x0000000d
        /*01d4*/ 	.word	0x00000010
        /*01d8*/ 	.short	0x010a
        /*01da*/ 	.byte	0x3f
	.zero		1


	//   ....[21]....
        /*01dc*/ 	.word	0x000085f0
        /*01e0*/ 	.word	0x00000004
        /*01e4*/ 	.word	0x00000058
        /*01e8*/ 	.short	0x0101
        /*01ea*/ 	.byte	0x3f
	.zero		1


	//   ....[22]....
        /*01ec*/ 	.word	0x00008d60
        /*01f0*/ 	.word	0x00000005
        /*01f4*/ 	.word	0x00000000
        /*01f8*/ 	.short	0x010a
        /*01fa*/ 	.byte	0x3f
	.zero		1


	//   ....[23]....
        /*01fc*/ 	.word	0x00008de0
        /*0200*/ 	.word	0x0000000b
        /*0204*/ 	.word	0x00000000
        /*0208*/ 	.short	0x010a
        /*020a*/ 	.byte	0x3f
	.zero		1


	//   ....[24]....
        /*020c*/ 	.word	0x00008e40
        /*0210*/ 	.word	0x0000000d
        /*0214*/ 	.word	0xfffffff8
        /*0218*/ 	.short	0x010a
        /*021a*/ 	.byte	0x3f
	.zero		1


	//   ....[25]....
        /*021c*/ 	.word	0x00008ea0
        /*0220*/ 	.word	0x0000000b
        /*0224*/ 	.word	0x00000000
        /*0228*/ 	.short	0x010a
        /*022a*/ 	.byte	0x3f
	.zero		1


	//   ....[26]....
        /*022c*/ 	.word	0x00008f00
        /*0230*/ 	.word	0x00000092
        /*0234*/ 	.word	0x00000000
        /*0238*/ 	.short	0x010a
        /*023a*/ 	.byte	0x3f
	.zero		1


	//   ....[27]....
        /*023c*/ 	.word	0x00008f50
        /*0240*/ 	.word	0x0000000d
        /*0244*/ 	.word	0x00000008
        /*0248*/ 	.short	0x010a
        /*024a*/ 	.byte	0x3f
	.zero		1


	//   ....[28]....
        /*024c*/ 	.word	0x00009020
        /*0250*/ 	.word	0x0000000d
        /*0254*/ 	.word	0x00000010
        /*0258*/ 	.short	0x010a
        /*025a*/ 	.byte	0x3f
	.zero		1


	//   ....[29]....
        /*025c*/ 	.word	0x00009100
        /*0260*/ 	.word	0x00000005
        /*0264*/ 	.word	0x00000000
        /*0268*/ 	.short	0x010a
        /*026a*/ 	.byte	0x3f
	.zero		1


	//----- nvinfo : EIATTR_NUM_MBARRIERS
	.align		4
.L_28:
        /*026c*/ 	.byte	0x03, 0x38
        /*026e*/ 	.short	0x000a


	//----- nvinfo : EIATTR_EXIT_INSTR_OFFSETS
	.align		4
        /*0270*/ 	.byte	0x04, 0x1c
        /*0272*/ 	.short	(.L_30 - .L_29)


	//   ....[0]....
.L_29:
        /*0274*/ 	.word	0x000011c0


	//   ....[1]....
        /*0278*/ 	.word	0x00001220


	//   ....[2]....
        /*027c*/ 	.word	0x00007f90


	//   ....[3]....
        /*0280*/ 	.word	0x00007fc0


	//   ....[4]....
        /*0284*/ 	.word	0x00008e30


	//----- nvinfo : EIATTR_MAX_THREADS
	.align		4
.L_30:
        /*0288*/ 	.byte	0x04, 0x05
        /*028a*/ 	.short	(.L_32 - .L_31)
.L_31:
        /*028c*/ 	.word	0x00000180
        /*0290*/ 	.word	0x00000001
        /*0294*/ 	.word	0x00000001


	//----- nvinfo : EIATTR_CRS_STACK_SIZE
	.align		4
.L_32:
        /*0298*/ 	.byte	0x04, 0x1e
        /*029a*/ 	.short	(.L_34 - .L_33)
.L_33:
        /*029c*/ 	.word	0x00000000


	//----- nvinfo : EIATTR_CBANK_PARAM_SIZE
	.align		4
.L_34:
        /*02a0*/ 	.byte	0x03, 0x19
        /*02a2*/ 	.short	0x0470


	//----- nvinfo : EIATTR_PARAM_CBANK
	.align		4
        /*02a4*/ 	.byte	0x04, 0x0a
        /*02a6*/ 	.short	(.L_36 - .L_35)
	.align		4
.L_35:
        /*02a8*/ 	.word	index@(.nv.constant0._ZN7cutlass13device_kernelINS_4gemm6kernel13GemmUniversalIN4cute5tupleIJiiiiEEENS1_10collective13CollectiveMmaINS1_37MainloopSm90TmaGmmaWarpSpecializedFP8ILi2ENS5_IJNS4_1CILi1EEESB_SB_EEENS1_32KernelTmaWarpSpecializedPingpongEEENS5_IJNSA_ILi64EEENSA_ILi128EEENSA_ILi32EEEEEENS_12float_e4m3_tENS5_IJlSB_lEEESJ_SK_NS4_8TiledMMAINS4_8MMA_AtomIJNS4_4SM904GMMA31MMA_64x128x32_F32E4M3E4M3_SS_TNILNSO_7ScaleInE1ELSQ_1EEEEEENS4_6LayoutISC_NS5_IJNSA_ILi0EEESU_SU_EEEEENS5_IJNS4_10UnderscoreESX_SX_EEEEENS4_13SM90_TMA_LOADENS4_14ComposedLayoutINS4_7SwizzleILi1ELi4ELi3EEENS4_18smem_ptr_flag_bitsILi8EEENST_INS5_IJNSA_ILi8EEESH_EEENS5_IJSH_SB_EEEEEEEvNS4_8identityES10_S1A_vS1B_EENS_8epilogue10collective6detail29Sm90TmaWarpSpecializedAdapterINS1E_15DefaultEpilogueISJ_SK_SK_NS1D_6thread17LinearCombinationISJ_Li1EffLNS1I_9ScaleType4KindE0ELNS_15FloatRoundStyleE2ESJ_EENS1_15EpilogueDefaultEEEEEvvEEEEvNT_6ParamsE)
        /*02ac*/ 	.short	0x0210
        /*02ae*/ 	.short	0x0470


	//----- nvinfo : EIATTR_SW_WAR
	.align		4
.L_36:
        /*02b0*/ 	.byte	0x04, 0x36
        /*02b2*/ 	.short	(.L_38 - .L_37)
.L_37:
        /*02b4*/ 	.word	0x00000008
.L_38:


//--------------------- .nv.callgraph             --------------------------
	.section	.nv.callgraph,"",@"SHT_CUDA_CALLGRAPH"
	.align	4
	.sectionentsize	8
	.align		4
        /*0000*/ 	.word	0x00000000
	.align		4
        /*0004*/ 	.word	0xffffffff
	.align		4
        /*0008*/ 	.word	0x00000000
	.align		4
        /*000c*/ 	.word	0xfffffffe
	.align		4
        /*0010*/ 	.word	0x00000000
	.align		4
        /*0014*/ 	.word	0xfffffffd
	.align		4
        /*0018*/ 	.word	0x00000000
	.align		4
        /*001c*/ 	.word	0xfffffffc


//--------------------- .nv.constant4             --------------------------
	.section	.nv.constant4,"a",@progbits
	.align	8
	.align		8
.nv.constant4:
        /*0000*/ 	.dword	_ZN40_INTERNAL_10765742_4_k_cu_458135b5_270214cuda3std3__45__cpo5beginE
	.align		8
        /*0008*/ 	.dword	_ZN40_INTERNAL_10765742_4_k_cu_458135b5_270214cuda3std3__45__cpo3endE
	.align		8
        /*0010*/ 	.dword	_ZN40_INTERNAL_10765742_4_k_cu_458135b5_270214cuda3std3__45__cpo6cbeginE
	.align		8
        /*0018*/ 	.dword	_ZN40_INTERNAL_10765742_4_k_cu_458135b5_270214cuda3std3__45__cpo4cendE
	.align		8
        /*0020*/ 	.dword	_ZN40_INTERNAL_10765742_4_k_cu_458135b5_270214cuda3std3__442_GLOBAL__N__10765742_4_k_cu_458135b5_270216ignoreE
	.align		8
        /*0028*/ 	.dword	_ZN40_INTERNAL_10765742_4_k_cu_458135b5_270214cuda3std3__419piecewise_constructE
	.align		8
        /*0030*/ 	.dword	_ZN40_INTERNAL_10765742_4_k_cu_458135b5_270214cuda3std3__48in_placeE
	.align		8
        /*0038*/ 	.dword	_ZN40_INTERNAL_10765742_4_k_cu_458135b5_270214cuda3std6ranges3__45__cpo4swapE
	.align		8
        /*0040*/ 	.dword	_ZN40_INTERNAL_10765742_4_k_cu_458135b5_270214cuda3std6ranges3__45__cpo9iter_moveE
	.align		8
        /*0048*/ 	.dword	_ZN40_INTERNAL_10765742_4_k_cu_458135b5_270214cute7productE
	.align		8
        /*0050*/ 	.dword	_ZN40_INTERNAL_10765742_4_k_cu_458135b5_270214cute1_E


//--------------------- .text._ZN7cutlass13device_kernelINS_4gemm6kernel13GemmUniversalIN4cute5tupleIJiiiiEEENS1_10collective13CollectiveMmaINS1_37MainloopSm90TmaGmmaWarpSpecializedFP8ILi2ENS5_IJNS4_1CILi1EEESB_SB_EEENS1_32KernelTmaWarpSpecializedPingpongEEENS5_IJNSA_ILi64EEENSA_ILi128EEENSA_ILi32EEEEEENS_12float_e4m3_tENS5_IJlSB_lEEESJ_SK_NS4_8TiledMMAINS4_8MMA_AtomIJNS4_4SM904GMMA31MMA_64x128x32_F32E4M3E4M3_SS_TNILNSO_7ScaleInE1ELSQ_1EEEEEENS4_6LayoutISC_NS5_IJNSA_ILi0EEESU_SU_EEEEENS5_IJNS4_10UnderscoreESX_SX_EEEEENS4_13SM90_TMA_LOADENS4_14ComposedLayoutINS4_7SwizzleILi1ELi4ELi3EEENS4_18smem_ptr_flag_bitsILi8EEENST_INS5_IJNSA_ILi8EEESH_EEENS5_IJSH_SB_EEEEEEEvNS4_8identityES10_S1A_vS1B_EENS_8epilogue10collective6detail29Sm90TmaWarpSpecializedAdapterINS1E_15DefaultEpilogueISJ_SK_SK_NS1D_6thread17LinearCombinationISJ_Li1EffLNS1I_9ScaleType4KindE0ELNS_15FloatRoundStyleE2ESJ_EENS1_15EpilogueDefaultEEEEEvvEEEEvNT_6ParamsE --------------------------
	.section	.text._ZN7cutlass13device_kernelINS_4gemm6kernel13GemmUniversalIN4cute5tupleIJiiiiEEENS1_10collective13CollectiveMmaINS1_37MainloopSm90TmaGmmaWarpSpecializedFP8ILi2ENS5_IJNS4_1CILi1EEESB_SB_EEENS1_32KernelTmaWarpSpecializedPingpongEEENS5_IJNSA_ILi64EEENSA_ILi128EEENSA_ILi32EEEEEENS_12float_e4m3_tENS5_IJlSB_lEEESJ_SK_NS4_8TiledMMAINS4_8MMA_AtomIJNS4_4SM904GMMA31MMA_64x128x32_F32E4M3E4M3_SS_TNILNSO_7ScaleInE1ELSQ_1EEEEEENS4_6LayoutISC_NS5_IJNSA_ILi0EEESU_SU_EEEEENS5_IJNS4_10UnderscoreESX_SX_EEEEENS4_13SM90_TMA_LOADENS4_14ComposedLayoutINS4_7SwizzleILi1ELi4ELi3EEENS4_18smem_ptr_flag_bitsILi8EEENST_INS5_IJNSA_ILi8EEESH_EEENS5_IJSH_SB_EEEEEEEvNS4_8identityES10_S1A_vS1B_EENS_8epilogue10collective6detail29Sm90TmaWarpSpecializedAdapterINS1E_15DefaultEpilogueISJ_SK_SK_NS1D_6thread17LinearCombinationISJ_Li1EffLNS1I_9ScaleType4KindE0ELNS_15FloatRoundStyleE2ESJ_EENS1_15EpilogueDefaultEEEEEvvEEEEvNT_6ParamsE,"ax",@progbits
	.align	128
.text._ZN7cutlass13device_kernelINS_4gemm6kernel13GemmUniversalIN4cute5tupleIJiiiiEEENS1_10collective13CollectiveMmaINS1_37MainloopSm90TmaGmmaWarpSpecializedFP8ILi2ENS5_IJNS4_1CILi1EEESB_SB_EEENS1_32KernelTmaWarpSpecializedPingpongEEENS5_IJNSA_ILi64EEENSA_ILi128EEENSA_ILi32EEEEEENS_12float_e4m3_tENS5_IJlSB_lEEESJ_SK_NS4_8TiledMMAINS4_8MMA_AtomIJNS4_4SM904GMMA31MMA_64x128x32_F32E4M3E4M3_SS_TNILNSO_7ScaleInE1ELSQ_1EEEEEENS4_6LayoutISC_NS5_IJNSA_ILi0EEESU_SU_EEEEENS5_IJNS4_10UnderscoreESX_SX_EEEEENS4_13SM90_TMA_LOADENS4_14ComposedLayoutINS4_7SwizzleILi1ELi4ELi3EEENS4_18smem_ptr_flag_bitsILi8EEENST_INS5_IJNSA_ILi8EEESH_EEENS5_IJSH_SB_EEEEEEEvNS4_8identityES10_S1A_vS1B_EENS_8epilogue10collective6detail29Sm90TmaWarpSpecializedAdapterINS1E_15DefaultEpilogueISJ_SK_SK_NS1D_6thread17LinearCombinationISJ_Li1EffLNS1I_9ScaleType4KindE0ELNS_15FloatRoundStyleE2ESJ_EENS1_15EpilogueDefaultEEEEEvvEEEEvNT_6ParamsE:
        .type           _ZN7cutlass13device_kernelINS_4gemm6kernel13GemmUniversalIN4cute5tupleIJiiiiEEENS1_10collective13CollectiveMmaINS1_37MainloopSm90TmaGmmaWarpSpecializedFP8ILi2ENS5_IJNS4_1CILi1EEESB_SB_EEENS1_32KernelTmaWarpSpecializedPingpongEEENS5_IJNSA_ILi64EEENSA_ILi128EEENSA_ILi32EEEEEENS_12float_e4m3_tENS5_IJlSB_lEEESJ_SK_NS4_8TiledMMAINS4_8MMA_AtomIJNS4_4SM904GMMA31MMA_64x128x32_F32E4M3E4M3_SS_TNILNSO_7ScaleInE1ELSQ_1EEEEEENS4_6LayoutISC_NS5_IJNSA_ILi0EEESU_SU_EEEEENS5_IJNS4_10UnderscoreESX_SX_EEEEENS4_13SM90_TMA_LOADENS4_14ComposedLayoutINS4_7SwizzleILi1ELi4ELi3EEENS4_18smem_ptr_flag_bitsILi8EEENST_INS5_IJNSA_ILi8EEESH_EEENS5_IJSH_SB_EEEEEEEvNS4_8identityES10_S1A_vS1B_EENS_8epilogue10collective6detail29Sm90TmaWarpSpecializedAdapterINS1E_15DefaultEpilogueISJ_SK_SK_NS1D_6thread17LinearCombinationISJ_Li1EffLNS1I_9ScaleType4KindE0ELNS_15FloatRoundStyleE2ESJ_EENS1_15EpilogueDefaultEEEEEvvEEEEvNT_6ParamsE,@function
        .size           _ZN7cutlass13device_kernelINS_4gemm6kernel13GemmUniversalIN4cute5tupleIJiiiiEEENS1_10collective13CollectiveMmaINS1_37MainloopSm90TmaGmmaWarpSpecializedFP8ILi2ENS5_IJNS4_1CILi1EEESB_SB_EEENS1_32KernelTmaWarpSpecializedPingpongEEENS5_IJNSA_ILi64EEENSA_ILi128EEENSA_ILi32EEEEEENS_12float_e4m3_tENS5_IJlSB_lEEESJ_SK_NS4_8TiledMMAINS4_8MMA_AtomIJNS4_4SM904GMMA31MMA_64x128x32_F32E4M3E4M3_SS_TNILNSO_7ScaleInE1ELSQ_1EEEEEENS4_6LayoutISC_NS5_IJNSA_ILi0EEESU_SU_EEEEENS5_IJNS4_10UnderscoreESX_SX_EEEEENS4_13SM90_TMA_LOADENS4_14ComposedLayoutINS4_7SwizzleILi1ELi4ELi3EEENS4_18smem_ptr_flag_bitsILi8EEENST_INS5_IJNSA_ILi8EEESH_EEENS5_IJSH_SB_EEEEEEEvNS4_8identityES10_S1A_vS1B_EENS_8epilogue10collective6detail29Sm90TmaWarpSpecializedAdapterINS1E_15DefaultEpilogueISJ_SK_SK_NS1D_6thread17LinearCombinationISJ_Li1EffLNS1I_9ScaleType4KindE0ELNS_15FloatRoundStyleE2ESJ_EENS1_15EpilogueDefaultEEEEEvvEEEEvNT_6ParamsE,(.L_x_199 - _ZN7cutlass13device_kernelINS_4gemm6kernel13GemmUniversalIN4cute5tupleIJiiiiEEENS1_10collective13CollectiveMmaINS1_37MainloopSm90TmaGmmaWarpSpecializedFP8ILi2ENS5_IJNS4_1CILi1EEESB_SB_EEENS1_32KernelTmaWarpSpecializedPingpongEEENS5_IJNSA_ILi64EEENSA_ILi128EEENSA_ILi32EEEEEENS_12float_e4m3_tENS5_IJlSB_lEEESJ_SK_NS4_8TiledMMAINS4_8MMA_AtomIJNS4_4SM904GMMA31MMA_64x128x32_F32E4M3E4M3_SS_TNILNSO_7ScaleInE1ELSQ_1EEEEEENS4_6LayoutISC_NS5_IJNSA_ILi0EEESU_SU_EEEEENS5_IJNS4_10UnderscoreESX_SX_EEEEENS4_13SM90_TMA_LOADENS4_14ComposedLayoutINS4_7SwizzleILi1ELi4ELi3EEENS4_18smem_ptr_flag_bitsILi8EEENST_INS5_IJNSA_ILi8EEESH_EEENS5_IJSH_SB_EEEEEEEvNS4_8identityES10_S1A_vS1B_EENS_8epilogue10collective6detail29Sm90TmaWarpSpecializedAdapterINS1E_15DefaultEpilogueISJ_SK_SK_NS1D_6thread17LinearCombinationISJ_Li1EffLNS1I_9ScaleType4KindE0ELNS_15FloatRoundStyleE2ESJ_EENS1_15EpilogueDefaultEEEEEvvEEEEvNT_6ParamsE)
        .other          _ZN7cutlass13device_kernelINS_4gemm6kernel13GemmUniversalIN4cute5tupleIJiiiiEEENS1_10collective13CollectiveMmaINS1_37MainloopSm90TmaGmmaWarpSpecializedFP8ILi2ENS5_IJNS4_1CILi1EEESB_SB_EEENS1_32KernelTmaWarpSpecializedPingpongEEENS5_IJNSA_ILi64EEENSA_ILi128EEENSA_ILi32EEEEEENS_12float_e4m3_tENS5_IJlSB_lEEESJ_SK_NS4_8TiledMMAINS4_8MMA_AtomIJNS4_4SM904GMMA31MMA_64x128x32_F32E4M3E4M3_SS_TNILNSO_7ScaleInE1ELSQ_1EEEEEENS4_6LayoutISC_NS5_IJNSA_ILi0EEESU_SU_EEEEENS5_IJNS4_10UnderscoreESX_SX_EEEEENS4_13SM90_TMA_LOADENS4_14ComposedLayoutINS4_7SwizzleILi1ELi4ELi3EEENS4_18smem_ptr_flag_bitsILi8EEENST_INS5_IJNSA_ILi8EEESH_EEENS5_IJSH_SB_EEEEEEEvNS4_8identityES10_S1A_vS1B_EENS_8epilogue10collective6detail29Sm90TmaWarpSpecializedAdapterINS1E_15DefaultEpilogueISJ_SK_SK_NS1D_6thread17LinearCombinationISJ_Li1EffLNS1I_9ScaleType4KindE0ELNS_15FloatRoundStyleE2ESJ_EENS1_15EpilogueDefaultEEEEEvvEEEEvNT_6ParamsE,@"STO_CUDA_ENTRY STV_DEFAULT"
_ZN7cutlass13device_kernelINS_4gemm6kernel13GemmUniversalIN4cute5tupleIJiiiiEEENS1_10collective13CollectiveMmaINS1_37MainloopSm90TmaGmmaWarpSpecializedFP8ILi2ENS5_IJNS4_1CILi1EEESB_SB_EEENS1_32KernelTmaWarpSpecializedPingpongEEENS5_IJNSA_ILi64EEENSA_ILi128EEENSA_ILi32EEEEEENS_12float_e4m3_tENS5_IJlSB_lEEESJ_SK_NS4_8TiledMMAINS4_8MMA_AtomIJNS4_4SM904GMMA31MMA_64x128x32_F32E4M3E4M3_SS_TNILNSO_7ScaleInE1ELSQ_1EEEEEENS4_6LayoutISC_NS5_IJNSA_ILi0EEESU_SU_EEEEENS5_IJNS4_10UnderscoreESX_SX_EEEEENS4_13SM90_TMA_LOADENS4_14ComposedLayoutINS4_7SwizzleILi1ELi4ELi3EEENS4_18smem_ptr_flag_bitsILi8EEENST_INS5_IJNSA_ILi8EEESH_EEENS5_IJSH_SB_EEEEEEEvNS4_8identityES10_S1A_vS1B_EENS_8epilogue10collective6detail29Sm90TmaWarpSpecializedAdapterINS1E_15DefaultEpilogueISJ_SK_SK_NS1D_6thread17LinearCombinationISJ_Li1EffLNS1I_9ScaleType4KindE0ELNS_15FloatRoundStyleE2ESJ_EENS1_15EpilogueDefaultEEEEEvvEEEEvNT_6ParamsE:
[----:B------:R-:W-:Y:S01]  /*0000*/  LDC R1, c[0x0][0x28] ;  /* 0x00000a00ff017b82 */ /* 0x000fe20000000800 */
[----:B------:R-:W0:Y:S01]  /*0010*/  S2R R8, SR_TID.X ;  /* 0x0000000000087919 */ /* 0x000e220000002100 */
[----:B------:R-:W-:Y:S01]  /*0020*/  ELECT P0, URZ, PT ;  /* 0x00000000003f782f */ /* 0x000fe20003800000 */
[----:B------:R-:W-:Y:S01]  /*0030*/  BSSY B0, `(.L_x_0) ;  /* 0x0000014000007945 */ /* 0x000fe20003800000 */
[----:B0-----:R-:W-:-:S05]  /*0040*/  SHF.R.U32.HI R0, RZ, 0x5, R8 ;  /* 0x00000005ff007819 */ /* 0x001fca0000011608 */
[----:B------:R-:W0:Y:S02]  /*0050*/  SHFL.IDX PT, R2, R0, RZ, 0x1f ;  /* 0x00001fff00027589 */ /* 0x000e2400000e0000 */
[----:B0-----:R-:W-:Y:S02]  /*0060*/  R2UR UR8, R2 ;  /* 0x00000000020872ca */ /* 0x001fe400000e0000 */
[----:B------:R-:W-:-:S05]  /*0070*/  SHF.R.U32.HI R2, RZ, 0x7, R8 ;  /* 0x00000007ff027819 */ /* 0x000fca0000011608 */
[----:B------:R0:W1:Y:S06]  /*0080*/  SHFL.IDX PT, R3, R2, RZ, 0x1f ;  /* 0x00001fff02037589 */ /* 0x00006c00000e0000 */
[----:B------:R-:W-:Y:S02]  /*0090*/  USHF.R.S32.HI UR4, URZ, 0x1f, UR8 ;  /* 0x0000001f3f047899 */ /* 0x000fe40008011408 */
[----:B------:R-:W-:Y:S02]  /*00a0*/  ISETP.NE.OR P0, PT, RZ, UR8, !P0 ;  /* 0x00000008ff007c0c */ /* 0x000fe4000c705670 */
[----:B------:R-:W-:-:S04]  /*00b0*/  ULEA.HI UR4, UR4, UR8, URZ, 0x2 ;  /* 0x0000000804047291 */ /* 0x000fc8000f8f103f */
[----:B------:R-:W-:-:S04]  /*00c0*/  ULOP3.LUT UR4, UR4, 0xfffffffc, URZ, 0xc0, !UPT ;  /* 0xfffffffc04047892 */ /* 0x000fc8000f8ec03f */
[----:B------:R-:W-:-:S03]  /*00d0*/  UIADD3 UR8, UR8, -UR4, URZ ;  /* 0x8000000408087290 */ /* 0x000fc6000fffe03f */
[----:B0-----:R-:W-:Y:S09]  /*00e0*/  @P0 BRA `(.L_x_1) ;  /* 0x0000000000200947 */ /* 0x001ff20003800000 */
[----:B------:R-:W-:Y:S02]  /*00f0*/  ULDC.64 UR4, c[0x0][0x198] ;  /* 0x0000660000047ab9 */ /* 0x000fe40000000a00 */
[----:B------:R-:W-:Y:S02]  /*0100*/  UIADD3 UR6, UP0, UR4, 0xf0, URZ ;  /* 0x000000f004067890 */ /* 0x000fe4000ff1e03f */
[----:B------:R-:W-:Y:S02]  /*0110*/  UIADD3 UR4, UP1, UR4, 0x1f0, URZ ;  /* 0x000001f004047890 */ /* 0x000fe4000ff3e03f */
[----:B------:R-:W-:Y:S02]  /*0120*/  UIADD3.X UR7, URZ, UR5, URZ, UP0, !UPT ;  /* 0x000000053f077290 */ /* 0x000fe400087fe43f */
[----:B------:R-:W-:-:S07]  /*0130*/  UIADD3.X UR5, URZ, UR5, URZ, UP1, !UPT ;  /* 0x000000053f057290 */ /* 0x000fce0008ffe43f */
[----:B------:R0:W-:Y:S02]  /*0140*/  UTMACCTL.PF [UR6] ;  /* 0x00000000060079b9 */ /* 0x0001e40008040000 */
[----:B------:R0:W-:Y:S02]  /*0150*/  UTMACCTL.PF [UR4] ;  /* 0x00000000040079b9 */ /* 0x0001e40008040000 */
[----:B0-----:R-:W-:Y:S01]  /*0160*/  NOP ;  /* 0x0000000000007918 */ /* 0x001fe20000000000 */
.L_x_1:
[----:B------:R-:W-:Y:S05]  /*0170*/  BSYNC B0 ;  /* 0x0000000000007941 */ /* 0x000fea0003800000 */
.L_x_0:
[----:B------:R-:W0:Y:S01]  /*0180*/  SHFL.IDX PT, R4, R0, RZ, 0x1f ;  /* 0x00001fff00047589 */ /* 0x000e2200000e0000 */
[----:B-1----:R-:W-:Y:S01]  /*0190*/  R2UR UR16, R3 ;  /* 0x00000000031072ca */ /* 0x002fe200000e0000 */
[----:B------:R-:W-:-:S04]  /*01a0*/  UISETP.NE.AND UP0, UPT, UR8, 0x3, UPT ;  /* 0x000000030800788c */ /* 0x000fc8000bf05270 */
[----:B------:R-:W-:-:S08]  /*01b0*/  UISETP.EQ.OR UP0, UPT, UR8, URZ, !UP0 ;  /* 0x0000003f0800728c */ /* 0x000fd0000c702670 */
[----:B------:R-:W-:Y:S02]  /*01c0*/  UIADD3 UR24, UR16, -0x1, URZ ;  /* 0xffffffff10187890 */ /* 0x000fe4000fffe03f */
[----:B------:R-:W-:Y:S02]  /*01d0*/  UISETP.EQ.AND UP0, UPT, UR16, URZ, UP0 ;  /* 0x0000003f1000728c */ /* 0x000fe40008702270 */
[----:B------:R-:W-:Y:S02]  /*01e0*/  UISETP.GE.U32.AND UP1, UPT, UR24, 0x2, UPT ;  /* 0x000000021800788c */ /* 0x000fe4000bf26070 */
[----:B------:R-:W-:Y:S01]  /*01f0*/  USEL UR13, URZ, 0x1, !UP0 ;  /* 0x000000013f0d7887 */ /* 0x000fe2000c000000 */
[----:B0-----:R-:W-:-:S03]  /*0200*/  ISETP.NE.AND P0, PT, R4, RZ, PT ;  /* 0x000000ff0400720c */ /* 0x001fc60003f05270 */
[----:B------:R-:W-:-:S10]  /*0210*/  USEL UR13, UR13, 0x2, UP1 ;  /* 0x000000020d0d7887 */ /* 0x000fd40008800000 */
[----:B------:R-:W-:Y:S05]  /*0220*/  @P0 BRA `(.L_x_2) ;  /* 0x0000000000480947 */ /* 0x000fea0003800000 */
[----:B------:R-:W0:Y:S01]  /*0230*/  S2UR UR9, SR_CgaCtaId ;  /* 0x00000000000979c3 */ /* 0x000e220000008800 */
[----:B------:R-:W-:Y:S01]  /*0240*/  UMOV UR4, 0x400 ;  /* 0x0000040000047882 */ /* 0x000fe20000000000 */
[----:B------:R-:W-:Y:S01]  /*0250*/  UMOV UR5, 0x1 ;  /* 0x0000000100057882 */ /* 0x000fe20000000000 */
[----:B------:R-:W-:Y:S01]  /*0260*/  UMOV UR6, 0x80 ;  /* 0x0000008000067882 */ /* 0x000fe20000000000 */
[----:B------:R-:W-:Y:S01]  /*0270*/  ELECT P0, URZ, PT ;  /* 0x00000000003f782f */ /* 0x000fe20003800000 */
[----:B------:R-:W-:-:S04]  /*0280*/  UIADD3 UR6, -UR6, 0x100000, URZ ;  /* 0x0010000006067890 */ /* 0x000fc8000fffe13f */
[----:B------:R-:W-:Y:S02]  /*0290*/  USHF.L.U32 UR7, UR6, 0xb, URZ ;  /* 0x0000000b06077899 */ /* 0x000fe4000800063f */
[----:B------:R-:W-:Y:S02]  /*02a0*/  USHF.L.U32 UR6, UR6, 0x1, URZ ;  /* 0x0000000106067899 */ /* 0x000fe4000800063f */
[----:B0-----:R-:W-:Y:S02]  /*02b0*/  ULEA UR9, UR9, UR4, 0x18 ;  /* 0x0000000409097291 */ /* 0x001fe4000f8ec03f */
[----:B------:R-:W-:-:S04]  /*02c0*/  UIADD3 UR4, -UR5, 0x100000, URZ ;  /* 0x0010000005047890 */ /* 0x000fc8000fffe13f */
[----:B------:R-:W-:Y:S02]  /*02d0*/  USHF.L.U32 UR5, UR4, 0xb, URZ ;  /* 0x0000000b04057899 */ /* 0x000fe4000800063f */
[----:B------:R-:W-:Y:S01]  /*02e0*/  USHF.L.U32 UR4, UR4, 0x1, URZ ;  /* 0x0000000104047899 */ /* 0x000fe2000800063f */
[----:B------:R-:W0:Y:S11]  /*02f0*/  FENCE.VIEW.ASYNC.S ;  /* 0x00000000000073c6 */ /* 0x000e360000000000 */
[----:B0-----:R0:W1:Y:S01]  /*0300*/  SYNCS.EXCH.64 URZ, [UR9], UR4 ;  /* 0x00000004093f75b2 */ /* 0x0010620008000100 */
[----:B------:R0:W2:Y:S01]  /*0310*/  SYNCS.EXCH.64 URZ, [UR9+0x10], UR6 ;  /* 0x00001006093f75b2 */ /* 0x0000a20008000100 */
[----:B------:R0:W3:Y:S01]  /*0320*/  SYNCS.EXCH.64 URZ, [UR9+0x8], UR4 ;  /* 0x00000804093f75b2 */ /* 0x0000e20008000100 */
[----:B------:R0:W4:Y:S01]  /*0330*/  SYNCS.EXCH.64 URZ, [UR9+0x18], UR6 ;  /* 0x00001806093f75b2 */ /* 0x0001220008000100 */
[----:B------:R-:W-:Y:S01]  /*0340*/  NOP ;  /* 0x0000000000007918 */ /* 0x000fe20000000000 */
.L_x_2:
[----:B------:R-:W5:Y:S01]  /*0350*/  SHFL.IDX PT, R4, R0, RZ, 0x1f ;  /* 0x00001fff00047589 */ /* 0x000f6200000e0000 */
[----:B------:R-:W-:Y:S01]  /*0360*/  ELECT P0, URZ, PT ;  /* 0x00000000003f782f */ /* 0x000fe20003800000 */
[----:B------:R-:W-:Y:S01]  /*0370*/  NOP ;  /* 0x0000000000007918 */ /* 0x000fe20000000000 */
[----:B------:R-:W-:Y:S01]  /*0380*/  ELECT P1, URZ, PT ;  /* 0x00000000003f782f */ /* 0x000fe20003820000 */
[----:B------:R-:W1:Y:S01]  /*0390*/  SHFL.IDX PT, R3, R0, RZ, 0x1f ;  /* 0x00001fff00037589 */ /* 0x000e6200000e0000 */
[----:B0-----:R-:W-:Y:S01]  /*03a0*/  UMOV UR4, 0x20 ;  /* 0x0000002000047882 */ /* 0x001fe20000000000 */
[----:B------:R-:W-:Y:S01]  /*03b0*/  UMOV UR12, 0x80 ;  /* 0x00000080000c7882 */ /* 0x000fe20000000000 */
[----:B------:R-:W-:Y:S01]  /*03c0*/  NOP ;  /* 0x0000000000007918 */ /* 0x000fe20000000000 */
[----:B------:R0:W0:Y:S01]  /*03d0*/  SHFL.IDX PT, R13, R2, RZ, 0x1f ;  /* 0x00001fff020d7589 */ /* 0x00002200000e0000 */
[----:B------:R-:W-:Y:S01]  /*03e0*/  ULDC.64 UR22, c[0x0][0x208] ;  /* 0x0000820000167ab9 */ /* 0x000fe20000000a00 */
[----:B-----5:R-:W-:-:S02]  /*03f0*/  ISETP.NE.OR P0, PT, R4, RZ, !P0 ;  /* 0x000000ff0400720c */ /* 0x020fc40004705670 */
[----:B-1----:R-:W-:Y:S02]  /*0400*/  ISETP.NE.OR P1, PT, R3, RZ, !P1 ;  /* 0x000000ff0300720c */ /* 0x002fe40004f25670 */
[----:B------:R-:W-:-:S04]  /*0410*/  SHF.R.S32.HI R3, RZ, 0x1f, R8 ;  /* 0x0000001fff037819 */ /* 0x000fc80000011408 */
[----:B------:R-:W-:-:S05]  /*0420*/  LEA.HI R3, R3, R8, RZ, 0x7 ;  /* 0x0000000803037211 */ /* 0x000fca00078f38ff */
[----:B------:R-:W-:Y:S01]  /*0430*/  VOTEU.ALL UP0, P0 ;  /* 0x00000000003f7886 */ /* 0x000fe20000000000 */
[----:B------:R-:W-:Y:S01]  /*0440*/  LOP3.LUT R3, R3, 0xffffff80, RZ, 0xc0, !PT ;  /* 0xffffff8003037812 */ /* 0x000fe200078ec0ff */
[----:B------:R-:W-:-:S03]  /*0450*/  VOTEU.ALL UP1, P1 ;  /* 0x00000000003f7886 */ /* 0x000fc60000820000 */
[----:B------:R-:W1:Y:S01]  /*0460*/  @!UP0 S2UR UR7, SR_CgaCtaId ;  /* 0x00000000000789c3 */ /* 0x000e620000008800 */
[----:B------:R-:W-:Y:S01]  /*0470*/  @!UP0 UMOV UR6, 0x400 ;  /* 0x0000040000068882 */ /* 0x000fe20000000000 */
[----:B------:R-:W-:-:S04]  /*0480*/  @!UP0 UIADD3 UR4, -UR4, 0x100000, URZ ;  /* 0x0010000004048890 */ /* 0x000fc8000fffe13f */
[----:B------:R-:W-:Y:S02]  /*0490*/  @!UP0 USHF.L.U32 UR5, UR4, 0xb, URZ ;  /* 0x0000000b04058899 */ /* 0x000fe4000800063f */
[----:B------:R-:W-:Y:S01]  /*04a0*/  @!UP0 USHF.L.U32 UR4, UR4, 0x1, URZ ;  /* 0x0000000104048899 */ /* 0x000fe2000800063f */
[----:B------:R-:W-:Y:S01]  /*04b0*/  IMAD.IADD R12, R8, 0x1, -R3 ;  /* 0x00000001080c7824 */ /* 0x000fe200078e0a03 */
[----:B------:R-:W-:Y:S01]  /*04c0*/  @!UP1 UMOV UR10, 0x400 ;  /* 0x00000400000a9882 */ /* 0x000fe20000000000 */
[----:B------:R-:W-:Y:S01]  /*04d0*/  VOTEU.ALL UP2, P1 ;  /* 0x00000000003f7886 */ /* 0x000fe20000840000 */
[----:B------:R-:W-:Y:S01]  /*04e0*/  VOTEU.ALL UP3, P1 ;  /* 0x00000000003f7886 */ /* 0x000fe20000860000 */
[----:B------:R-:W-:Y:S01]  /*04f0*/  VOTEU.ALL UP4, P1 ;  /* 0x00000000003f7886 */ /* 0x000fe20000880000 */
[----:B------:R-:W5:Y:S01]  /*0500*/  @!UP1 S2UR UR11, SR_CgaCtaId ;  /* 0x00000000000b99c3 */ /* 0x000f620000008800 */
[----:B------:R-:W-:Y:S01]  /*0510*/  VOTEU.ALL UP5, P1 ;  /* 0x00000000003f7886 */ /* 0x000fe200008a0000 */
[----:B------:R-:W-:Y:S01]  /*0520*/  ISETP.NE.AND P1, PT, RZ, UR16, PT ;  /* 0x00000010ff007c0c */ /* 0x000fe2000bf25270 */
[----:B-1----:R-:W-:-:S02]  /*0530*/  @!UP0 ULEA UR9, UR7, UR6, 0x18 ;  /* 0x0000000607098291 */ /* 0x002fc4000f8ec03f */
[----:B------:R-:W-:-:S04]  /*0540*/  @!UP1 UIADD3 UR6, -UR12, 0x100000, URZ ;  /* 0x001000000c069890 */ /* 0x000fc8000fffe13f */
[----:B------:R-:W-:Y:S02]  /*0550*/  @!UP1 USHF.L.U32 UR7, UR6, 0xb, URZ ;  /* 0x0000000b06079899 */ /* 0x000fe4000800063f */
[----:B------:R-:W-:Y:S01]  /*0560*/  @!UP1 USHF.L.U32 UR6, UR6, 0x1, URZ ;  /* 0x0000000106069899 */ /* 0x000fe2000800063f */
[----:B------:R-:W-:Y:S01]  /*0570*/  VOTEU.ALL UP0, P0 ;  /* 0x00000000003f7886 */ /* 0x000fe20000000000 */
[----:B-----5:R-:W-:Y:S01]  /*0580*/  @!UP1 ULEA UR10, UR11, UR10, 0x18 ;  /* 0x0000000a0b0a9291 */ /* 0x020fe2000f8ec03f */
[----:B------:R-:W-:Y:S01]  /*0590*/  VOTEU.ALL UP1, P0 ;  /* 0x00000000003f7886 */ /* 0x000fe20000020000 */
[----:B------:R-:W1:Y:S02]  /*05a0*/  FENCE.VIEW.ASYNC.S ;  /* 0x00000000000073c6 */ /* 0x000e640000000000 */
[----:B-1----:R-:W2:Y:S02]  /*05b0*/  @!UP0 SYNCS.EXCH.64 URZ, [UR9+0x50], UR4 ;  /* 0x00005004093f85b2 */ /* 0x002ea40008000100 */
[----:B------:R1:W2:Y:S01]  /*05c0*/  @!UP1 SYNCS.EXCH.64 URZ, [UR9+0x58], UR4 ;  /* 0x00005804093f95b2 */ /* 0x0002a20008000100 */
[----:B------:R-:W-:Y:S01]  /*05d0*/  NOP ;  /* 0x0000000000007918 */ /* 0x000fe20000000000 */
[----:B-1----:R-:W-:-:S02]  /*05e0*/  ULDC.64 UR4, c[0x0][0x598] ;  /* 0x0001660000047ab9 */ /* 0x002fc40000000a00 */
[----:B------:R-:W-:Y:S02]  /*05f0*/  ISETP.NE.U32.AND P0, PT, RZ, UR4, PT ;  /* 0x00000004ff007c0c */ /* 0x000fe4000bf05070 */
[----:B------:R1:W2:Y:S02]  /*0600*/  @!UP2 SYNCS.EXCH.64 URZ, [UR10+0x30], UR6 ;  /* 0x000030060a3fa5b2 */ /* 0x0002a40008000100 */
[----:B------:R-:W-:Y:S01]  /*0610*/  ISETP.NE.AND.EX P0, PT, RZ, UR5, PT, P0 ;  /* 0x00000005ff007c0c */ /* 0x000fe2000bf05300 */
[----:B------:R1:W2:Y:S01]  /*0620*/  @!UP3 SYNCS.EXCH.64 URZ, [UR10+0x38], UR6 ;  /* 0x000038060a3fb5b2 */ /* 0x0002a20008000100 */
[----:B------:R1:W2:Y:S01]  /*0630*/  @!UP4 SYNCS.EXCH.64 URZ, [UR10+0x40], UR6 ;  /* 0x000040060a3fc5b2 */ /* 0x0002a20008000100 */
[----:B------:R1:W2:Y:S01]  /*0640*/  @!UP5 SYNCS.EXCH.64 URZ, [UR10+0x48], UR6 ;  /* 0x000048060a3fd5b2 */ /* 0x0002a20008000100 */
[----:B------:R-:W-:Y:S01]  /*0650*/  NOP ;  /* 0x0000000000007918 */ /* 0x000fe20000000000 */
[----:B--234-:R-:W-:Y:S08]  /*0660*/  BAR.SYNC.DEFER_BLOCKING 0x0 ;  /* 0x0000000000007b1d */ /* 0x01cff00000010000 */
[----:B01----:R-:W-:Y:S05]  /*0670*/  @!P0 BRA `(.L_x_3) ;  /* 0x00000000001c8947 */ /* 0x003fea0003800000 */
[----:B------:R-:W0:Y:S02]  /*0680*/  LDC.64 R2, c[0x0][0x598] ;  /* 0x00016600ff027b82 */ /* 0x000e240000000a00 */
[----:B0-----:R-:W2:Y:S02]  /*0690*/  LDG.E.64 R2, desc[UR22][R2.64] ;  /* 0x0000001602027981 */ /* 0x001ea4000c1e1b00 */
[----:B--2---:R-:W-:-:S04]  /*06a0*/  ISETP.NE.U32.AND P0, PT, R2, RZ, PT ;  /* 0x000000ff0200720c */ /* 0x004fc80003f05070 */
[----:B------:R-:W-:-:S13]  /*06b0*/  ISETP.NE.AND.EX P0, PT, R3, RZ, PT, P0 ;  /* 0x000000ff0300720c */ /* 0x000fda0003f05300 */
[----:B------:R-:W-:Y:S05]  /*06c0*/  @!P0 BRA `(.L_x_3) ;  /* 0x0000000000088947 */ /* 0x000fea0003800000 */
[----:B------:R2:W5:Y:S01]  /*06d0*/  LD.E R6, desc[UR22][R2.64] ;  /* 0x0000001602067980 */ /* 0x000562000c101900 */
[----:B------:R-:W-:Y:S05]  /*06e0*/  BRA `(.L_x_4) ;  /* 0x0000000000207947 */ /* 0x000fea0003800000 */
.L_x_3:
[----:B------:R-:W-:Y:S02]  /*06f0*/  ULDC.64 UR4, c[0x0][0x588] ;  /* 0x0001620000047ab9 */ /* 0x000fe40000000a00 */
[----:B------:R-:W-:-:S04]  /*0700*/  ISETP.NE.U32.AND P0, PT, RZ, UR4, PT ;  /* 0x00000004ff007c0c */ /* 0x000fc8000bf05070 */
[----:B------:R-:W-:-:S13]  /*0710*/  ISETP.NE.AND.EX P0, PT, RZ, UR5, PT, P0 ;  /* 0x00000005ff007c0c */ /* 0x000fda000bf05300 */
[----:B------:R-:W-:Y:S05]  /*0720*/  @!P0 BRA `(.L_x_5) ;  /* 0x00000000000c8947 */ /* 0x000fea0003800000 */
[----:B------:R-:W0:Y:S02]  /*0730*/  LDC.64 R6, c[0x0][0x588] ;  /* 0x00016200ff067b82 */ /* 0x000e240000000a00 */
[----:B0-----:R1:W5:Y:S01]  /*0740*/  LDG.E R6, desc[UR22][R6.64] ;  /* 0x0000001606067981 */ /* 0x001362000c1e1900 */
[----:B------:R-:W-:Y:S05]  /*0750*/  BRA `(.L_x_4) ;  /* 0x0000000000047947 */ /* 0x000fea0003800000 */
.L_x_5:
[----:B------:R-:W0:Y:S02]  /*0760*/  LDC R6, c[0x0][0x580] ;  /* 0x00016000ff067b82 */ /* 0x000e240000000800 */
.L_x_4:
[----:B------:R-:W-:Y:S02]  /*0770*/  ULDC.64 UR4, c[0x0][0x5a0] ;  /* 0x0001680000047ab9 */ /* 0x000fe40000000a00 */
[----:B------:R-:W-:-:S04]  /*0780*/  ISETP.NE.U32.AND P0, PT, RZ, UR4, PT ;  /* 0x00000004ff007c0c */ /* 0x000fc8000bf05070 */
[----:B------:R-:W-:-:S13]  /*0790*/  ISETP.NE.AND.EX P0, PT, RZ, UR5, PT, P0 ;  /* 0x00000005ff007c0c */ /* 0x000fda000bf05300 */
[----:B------:R-:W-:Y:S05]  /*07a0*/  @!P0 BRA `(.L_x_6) ;  /* 0x00000000001c8947 */ /* 0x000fea0003800000 */
[----:B--2---:R-:W2:Y:S02]  /*07b0*/  LDC.64 R2, c[0x0][0x5a0] ;  /* 0x00016800ff027b82 */ /* 0x004ea40000000a00 */
[----:B--2---:R-:W2:Y:S02]  /*07c0*/  LDG.E.64 R2, desc[UR22][R2.64] ;  /* 0x0000001602027981 */ /* 0x004ea4000c1e1b00 */
[----:B--2---:R-:W-:-:S04]  /*07d0*/  ISETP.NE.U32.AND P0, PT, R2, RZ, PT ;  /* 0x000000ff0200720c */ /* 0x004fc80003f05070 */
[----:B------:R-:W-:-:S13]  /*07e0*/  ISETP.NE.AND.EX P0, PT, R3, RZ, PT, P0 ;  /* 0x000000ff0300720c */ /* 0x000fda0003f05300 */
[----:B------:R-:W-:Y:S05]  /*07f0*/  @!P0 BRA `(.L_x_6) ;  /* 0x0000000000088947 */ /* 0x000fea0003800000 */
[----:B-1----:R4:W5:Y:S01]  /*0800*/  LD.E R7, desc[UR22][R2.64] ;  /* 0x0000001602077980 */ /* 0x002962000c101900 */
[----:B------:R-:W-:Y:S05]  /*0810*/  BRA `(.L_x_7) ;  /* 0x0000000000207947 */ /* 0x000fea0003800000 */
.L_x_6:
[----:B------:R-:W-:Y:S02]  /*0820*/  ULDC.64 UR4, c[0x0][0x590] ;  /* 0x0001640000047ab9 */ /* 0x000fe40000000a00 */
[----:B------:R-:W-:-:S04]  /*0830*/  ISETP.NE.U32.AND P0, PT, RZ, UR4, PT ;  /* 0x00000004ff007c0c */ /* 0x000fc8000bf05070 */
[----:B------:R-:W-:-:S13]  /*0840*/  ISETP.NE.AND.EX P0, PT, RZ, UR5, PT, P0 ;  /* 0x00000005ff007c0c */ /* 0x000fda000bf05300 */
[----:B------:R-:W-:Y:S05]  /*0850*/  @!P0 BRA `(.L_x_8) ;  /* 0x00000000000c8947 */ /* 0x000fea0003800000 */
[----:B--2---:R-:W1:Y:S02]  /*0860*/  LDC.64 R2, c[0x0][0x590] ;  /* 0x00016400ff027b82 */ /* 0x004e640000000a00 */
[----:B-1----:R3:W5:Y:S01]  /*0870*/  LDG.E R7, desc[UR22][R2.64] ;  /* 0x0000001602077981 */ /* 0x002762000c1e1900 */
[----:B------:R-:W-:Y:S05]  /*0880*/  BRA `(.L_x_7) ;  /* 0x0000000000047947 */ /* 0x000fea0003800000 */
.L_x_8:
[----:B-1----:R-:W1:Y:S02]  /*0890*/  LDC R7, c[0x0][0x584] ;  /* 0x00016100ff077b82 */ /* 0x002e640000000800 */
.L_x_7:
[----:B------:R-:W0:Y:S01]  /*08a0*/  S2UR UR11, SR_CTAID.Y ;  /* 0x00000000000b79c3 */ /* 0x000e220000002600 */
[----:B------:R-:W-:Y:S01]  /*08b0*/  ULDC UR5, c[0x0][0x65c] ;  /* 0x0001970000057ab9 */ /* 0x000fe20000000800 */
[----:B------:R-:W-:Y:S01]  /*08c0*/  UISETP.NE.AND UP0, UPT, UR16, 0x2, UPT ;  /* 0x000000021000788c */ /* 0x000fe2000bf05270 */
[----:B------:R-:W-:Y:S01]  /*08d0*/  PRMT R9, RZ, 0x7610, R9 ;  /* 0x00007610ff097816 */ /* 0x000fe20000000009 */
[----:B------:R-:W-:Y:S01]  /*08e0*/  UISETP.NE.AND UP2, UPT, UR5, 0x1, UPT ;  /* 0x000000010500788c */ /* 0x000fe2000bf45270 */
[----:B------:R-:W-:Y:S02]  /*08f0*/  IMAD.MOV.U32 R5, RZ, RZ, -0x1 ;  /* 0xffffffffff057424 */ /* 0x000fe400078e00ff */
[----:B------:R-:W-:Y:S01]  /*0900*/  IMAD.MOV.U32 R4, RZ, RZ, -0x1 ;  /* 0xffffffffff047424 */ /* 0x000fe200078e00ff */
[----:B------:R-:W0:Y:S07]  /*0910*/  S2UR UR4, SR_CTAID.X ;  /* 0x00000000000479c3 */ /* 0x000e2e0000002500 */
[----:B------:R-:W-:Y:S01]  /*0920*/  @UP2 ULDC UR14, c[0x0][0x10] ;  /* 0x00000400000e2ab9 */ /* 0x000fe20000000800 */
[----:B------:R-:W-:Y:S01]  /*0930*/  @UP2 UMOV UR7, URZ ;  /* 0x0000003f00072c82 */ /* 0x000fe20008000000 */
[----:B------:R-:W-:Y:S01]  /*0940*/  @UP2 UMOV UR5, URZ ;  /* 0x0000003f00052c82 */ /* 0x000fe20008000000 */
[----:B------:R-:W-:Y:S01]  /*0950*/  @!UP2 ULDC UR10, c[0x0][0xc] ;  /* 0x00000300000aaab9 */ /* 0x000fe20000000800 */
[----:B--234-:R-:W2:Y:S01]  /*0960*/  LDC.64 R2, c[0x0][0x650] ;  /* 0x00019400ff027b82 */ /* 0x01cea20000000a00 */
[----:B0-----:R-:W-:-:S02]  /*0970*/  @UP2 UMOV UR9, UR11 ;  /* 0x0000000b00092c82 */ /* 0x001fc40008000000 */
[----:B------:R-:W-:Y:S01]  /*0980*/  @UP2 UMOV UR6, UR9 ;  /* 0x0000000900062c82 */ /* 0x000fe20008000000 */
[----:B------:R-:W-:Y:S01]  /*0990*/  @!UP2 UMOV UR9, UR11 ;  /* 0x0000000b0009ac82 */ /* 0x000fe20008000000 */
[----:B------:R-:W-:-:S03]  /*09a0*/  @UP2 UIMAD.WIDE.U32 UR14, UR4, UR14, UR6 ;  /* 0x0000000e040e22a5 */ /* 0x000fc6000f8e0006 */
[----:B------:R-:W-:Y:S01]  /*09b0*/  ULDC UR6, c[0x0][0xc] ;  /* 0x0000030000067ab9 */ /* 0x000fe20000000800 */
[----:B------:R-:W-:Y:S01]  /*09c0*/  @UP2 UIADD3 UR15, UR15, UR5, URZ ;  /* 0x000000050f0f2290 */ /* 0x000fe2000fffe03f */
[----:B------:R-:W-:Y:S02]  /*09d0*/  ULDC UR7, c[0x0][0x10] ;  /* 0x0000040000077ab9 */ /* 0x000fe40000000800 */
[----:B------:R-:W-:Y:S01]  /*09e0*/  UMOV UR5, URZ ;  /* 0x0000003f00057c82 */ /* 0x000fe20008000000 */
[----:B------:R-:W-:Y:S02]  /*09f0*/  UIMAD.WIDE.U32 UR6, UR6, UR7, URZ ;  /* 0x00000007060672a5 */ /* 0x000fe4000f8e003f */
[----:B------:R-:W-:Y:S01]  /*0a00*/  @!UP2 UIMAD.WIDE.U32 UR10, UR10, UR9, UR4 ;  /* 0x000000090a0aa2a5 */ /* 0x000fe2000f8e0004 */
[----:B------:R-:W-:Y:S02]  /*0a10*/  ULDC UR12, c[0x0][0x14] ;  /* 0x00000500000c7ab9 */ /* 0x000fe40000000800 */
[----:B------:R-:W-:-:S02]  /*0a20*/  UIMAD.WIDE.U32 UR20, UR6, UR12, URZ ;  /* 0x0000000c061472a5 */ /* 0x000fc4000f8e003f */
[----:B------:R-:W-:Y:S02]  /*0a30*/  UIMAD UR7, UR7, UR12, URZ ;  /* 0x0000000c070772a4 */ /* 0x000fe4000f8e023f */
[----:B------:R-:W-:Y:S01]  /*0a40*/  @!UP2 UMOV UR14, UR10 ;  /* 0x0000000a000eac82 */ /* 0x000fe20008000000 */
[----:B------:R-:W-:Y:S01]  /*0a50*/  @!UP2 UMOV UR15, UR11 ;  /* 0x0000000b000fac82 */ /* 0x000fe20008000000 */
[----:B------:R-:W-:Y:S02]  /*0a60*/  UIADD3 UR7, UR21, UR7, URZ ;  /* 0x0000000715077290 */ /* 0x000fe4000fffe03f */
[----:B------:R-:W-:-:S04]  /*0a70*/  UIADD3 UR6, UP1, UR14, UR20, URZ ;  /* 0x000000140e067290 */ /* 0x000fc8000ff3e03f */
[----:B------:R-:W-:Y:S02]  /*0a80*/  UIADD3.X UR10, UR15, UR7, URZ, UP1, !UPT ;  /* 0x000000070f0a7290 */ /* 0x000fe40008ffe43f */
[----:B------:R-:W-:Y:S02]  /*0a90*/  USEL UR6, UR6, UR14, !UP0 ;  /* 0x0000000e06067287 */ /* 0x000fe4000c000000 */
[----:B------:R-:W-:-:S04]  /*0aa0*/  USEL UR10, UR10, UR15, !UP0 ;  /* 0x0000000f0a0a7287 */ /* 0x000fc8000c000000 */
[----:B--2---:R-:W-:Y:S01]  /*0ab0*/  ISETP.LE.U32.AND P0, PT, R2, UR6, PT ;  /* 0x0000000602007c0c */ /* 0x004fe2000bf03070 */
[----:B------:R-:W-:Y:S02]  /*0ac0*/  IMAD.U32 R2, RZ, RZ, UR6 ;  /* 0x00000006ff027e24 */ /* 0x000fe4000f8e00ff */
[----:B------:R-:W-:-:S05]  /*0ad0*/  IMAD.U32 R0, RZ, RZ, UR10 ;  /* 0x0000000aff007e24 */ /* 0x000fca000f8e00ff */
[----:B------:R-:W-:Y:S01]  /*0ae0*/  ISETP.GE.U32.AND.EX P0, PT, R0, R3, PT, P0 ;  /* 0x000000030000720c */ /* 0x000fe20003f06100 */
[----:B------:R-:W-:Y:S02]  /*0af0*/  IMAD.U32 R3, RZ, RZ, UR10 ;  /* 0x0000000aff037e24 */ /* 0x000fe4000f8e00ff */
[----:B------:R-:W-:-:S10]  /*0b00*/  IMAD.MOV.U32 R0, RZ, RZ, -0x1 ;  /* 0xffffffffff007424 */ /* 0x000fd400078e00ff */
[----:B------:R-:W-:Y:S05]  /*0b10*/  @P0 BRA `(.L_x_9) ;  /* 0x0000000400880947 */ /* 0x000fea0003800000 */
[----:B------:R-:W-:Y:S01]  /*0b20*/  I2FP.F32.U32 R0, UR4 ;  /* 0x0000000400007c45 */ /* 0x000fe20008201000 */
[----:B------:R-:W-:Y:S01]  /*0b30*/  ULDC.64 UR18, c[0x0][0x628] ;  /* 0x00018a0000127ab9 */ /* 0x000fe20000000a00 */
[----:B------:R-:W-:Y:S01]  /*0b40*/  ULDC UR6, c[0x0][0x150] ;  /* 0x0000540000067ab9 */ /* 0x000fe20000000800 */
[----:B------:R-:W-:Y:S01]  /*0b50*/  ISETP.NE.U32.AND P0, PT, RZ, UR18, PT ;  /* 0x00000012ff007c0c */ /* 0x000fe2000bf05070 */
[----:B------:R-:W-:Y:S01]  /*0b60*/  ULDC UR25, c[0x0][0x630] ;  /* 0x00018c0000197ab9 */ /* 0x000fe20000000800 */
[----:B------:R-:W-:Y:S01]  /*0b70*/  FMUL R0, R0, UR6 ;  /* 0x0000000600007c20 */ /* 0x000fe20008400000 */
[----:B------:R-:W-:Y:S01]  /*0b80*/  R2UR UR26, R2 ;  /* 0x00000000021a72ca */ /* 0x000fe200000e0000 */
[----:B------:R-:W-:Y:S01]  /*0b90*/  ULDC UR28, c[0x0][0x154] ;  /* 0x00005500001c7ab9 */ /* 0x000fe20000000800 */
[----:B------:R-:W-:Y:S01]  /*0ba0*/  ISETP.NE.AND.EX P0, PT, RZ, UR19, PT, P0 ;  /* 0x00000013ff007c0c */ /* 0x000fe2000bf05300 */
[----:B------:R0:W2:Y:S01]  /*0bb0*/  F2I.U32.TRUNC.NTZ R4, R0 ;  /* 0x0000000000047305 */ /* 0x0000a2000020f000 */
[----:B------:R-:W-:-:S02]  /*0bc0*/  R2UR UR27, R3 ;  /* 0x00000000031b72ca */ /* 0x000fc400000e0000 */
[----:B------:R-:W-:Y:S02]  /*0bd0*/  R2UR UR10, R2 ;  /* 0x00000000020a72ca */ /* 0x000fe400000e0000 */
[----:B------:R-:W-:-:S07]  /*0be0*/  R2UR UR11, R3 ;  /* 0x00000000030b72ca */ /* 0x000fce00000e0000 */
[----:B0-----:R-:W-:Y:S08]  /*0bf0*/  @!P0 BRA `(.L_x_10) ;  /* 0x0000000000308947 */ /* 0x001ff00003800000 */
[----:B------:R-:W-:Y:S01]  /*0c00*/  R2UR UR10, R2 ;  /* 0x00000000020a72ca */ /* 0x000fe200000e0000 */
[----:B------:R-:W-:Y:S01]  /*0c10*/  ULDC UR6, c[0x0][0x634] ;  /* 0x00018d0000067ab9 */ /* 0x000fe20000000800 */
[----:B------:R-:W-:-:S11]  /*0c20*/  R2UR UR12, R3 ;  /* 0x00000000030c72ca */ /* 0x000fd600000e0000 */
[----:B------:R-:W-:-:S04]  /*0c30*/  UIADD3 UR6, UP1, UR10, UR6, URZ ;  /* 0x000000060a067290 */ /* 0x000fc8000ff3e03f */
[----:B------:R-:W-:-:S04]  /*0c40*/  UIADD3.X UR12, URZ, UR12, URZ, UP1, !UPT ;  /* 0x0000000c3f0c7290 */ /* 0x000fc80008ffe43f */
[----:B------:R-:W-:-:S04]  /*0c50*/  UIMAD.WIDE.U32 UR10, UR12, UR18, URZ ;  /* 0x000000120c0a72a5 */ /* 0x000fc8000f8e003f */
[----:B------:R-:W-:Y:S02]  /*0c60*/  UIMAD.WIDE.U32 UR14, UP1, UR6, UR19, UR10 ;  /* 0x00000013060e72a5 */ /* 0x000fe4000f82000a */
[----:B------:R-:W-:Y:S02]  /*0c70*/  UIMAD.WIDE.U32 UR10, UR6, UR18, URZ ;  /* 0x00000012060a72a5 */ /* 0x000fe4000f8e003f */
[----:B------:R-:W-:Y:S02]  /*0c80*/  UIADD3.X UR17, URZ, URZ, URZ, UP1, !UPT ;  /* 0x0000003f3f117290 */ /* 0x000fe40008ffe43f */
[----:B------:R-:W-:Y:S01]  /*0c90*/  UIADD3 URZ, UP1, UR11, UR14, URZ ;  /* 0x0000000e0b3f7290 */ /* 0x000fe2000ff3e03f */
[----:B------:R-:W-:-:S03]  /*0ca0*/  UMOV UR16, UR15 ;  /* 0x0000000f00107c82 */ /* 0x000fc60008000000 */
[----:B------:R-:W-:-:S12]  /*0cb0*/  UIMAD.WIDE.U32.X UR10, UR12, UR19, UR16, UP1 ;  /* 0x000000130c0a72a5 */ /* 0x000fd800088e0410 */
.L_x_10:
[----:B------:R-:W-:Y:S01]  /*0cc0*/  USHF.R.U64 UR5, UR10, UR25, UR11 ;  /* 0x000000190a057299 */ /* 0x000fe2000800120b */
[----:B------:R-:W-:Y:S01]  /*0cd0*/  I2FP.F32.U32 R0, UR9 ;  /* 0x0000000900007c45 */ /* 0x000fe20008201000 */
[----:B------:R-:W-:Y:S01]  /*0ce0*/  USHF.R.U32.HI UR6, URZ, UR25, UR11 ;  /* 0x000000193f067299 */ /* 0x000fe2000801160b */
[----:B--2---:R-:W-:Y:S01]  /*0cf0*/  R2UR UR16, R4 ;  /* 0x00000000041072ca */ /* 0x004fe200000e0000 */
[----:B------:R-:W-:Y:S02]  /*0d00*/  UIADD3 UR19, UP1, URZ, -UR5, URZ ;  /* 0x800000053f137290 */ /* 0x000fe4000ff3e03f */
[----:B------:R-:W-:Y:S01]  /*0d10*/  FMUL R0, R0, UR28 ;  /* 0x0000001c00007c20 */ /* 0x000fe20008400000 */
[----:B------:R-:W-:Y:S01]  /*0d20*/  ULDC.64 UR10, c[0x0][0x620] ;  /* 0x00018800000a7ab9 */ /* 0x000fe20000000a00 */
[----:B------:R-:W-:Y:S01]  /*0d30*/  UIADD3.X UR6, URZ, ~UR6, URZ, UP1, !UPT ;  /* 0x800000063f067290 */ /* 0x000fe20008ffe43f */
[----:B------:R-:W-:Y:S01]  /*0d40*/  UMOV UR14, UR26 ;  /* 0x0000001a000e7c82 */ /* 0x000fe20008000000 */
[----:B------:R-:W-:-:S02]  /*0d50*/  UMOV UR15, UR27 ;  /* 0x0000001b000f7c82 */ /* 0x000fc40008000000 */
[----:B------:R-:W-:Y:S01]  /*0d60*/  UIMAD UR6, UR6, UR10, URZ ;  /* 0x0000000a060672a4 */ /* 0x000fe2000f8e023f */
[----:B------:R-:W0:Y:S01]  /*0d70*/  F2I.U32.TRUNC.NTZ R0, R0 ;  /* 0x0000000000007305 */ /* 0x000e22000020f000 */
[----:B------:R-:W-:Y:S02]  /*0d80*/  UIMAD.WIDE.U32 UR14, UR19, UR10, UR14 ;  /* 0x0000000a130e72a5 */ /* 0x000fe4000f8e000e */
[----:B------:R-:W-:Y:S01]  /*0d90*/  UIMAD UR19, UR19, UR11, UR6 ;  /* 0x0000000b131372a4 */ /* 0x000fe2000f8e0206 */
[----:B------:R-:W-:Y:S01]  /*0da0*/  ULDC UR30, c[0x0][0x658] ;  /* 0x00019600001e7ab9 */ /* 0x000fe20000000800 */
[----:B------:R-:W-:Y:S02]  /*0db0*/  UMOV UR28, 0xffffffff ;  /* 0xffffffff001c7882 */ /* 0x000fe40000000000 */
[----:B------:R-:W-:Y:S01]  /*0dc0*/  UIADD3 UR19, UR15, UR19, URZ ;  /* 0x000000130f137290 */ /* 0x000fe2000fffe03f */
[----:B------:R-:W-:Y:S01]  /*0dd0*/  ULDC UR25, c[0x0][0x618] ;  /* 0x0001860000197ab9 */ /* 0x000fe20000000800 */
[----:B------:R-:W-:Y:S01]  /*0de0*/  ULDC.64 UR10, c[0x0][0x640] ;  /* 0x00019000000a7ab9 */ /* 0x000fe20000000a00 */
[----:B------:R-:W-:Y:S01]  /*0df0*/  USHF.L.U32 UR15, UR28, UR30, URZ ;  /* 0x0000001e1c0f7299 */ /* 0x000fe2000800063f */
[----:B------:R-:W-:Y:S01]  /*0e00*/  ISETP.NE.U32.AND P0, PT, RZ, UR10, PT ;  /* 0x0000000aff007c0c */ /* 0x000fe2000bf05070 */
[----:B------:R-:W-:-:S02]  /*0e10*/  USHF.R.U64 UR28, UR14, UR25, UR19 ;  /* 0x000000190e1c7299 */ /* 0x000fc40008001213 */
[----:B------:R-:W-:Y:S01]  /*0e20*/  USHF.R.U32.HI UR14, URZ, UR25, UR19 ;  /* 0x000000193f0e7299 */ /* 0x000fe20008011613 */
[----:B0-----:R-:W-:Y:S01]  /*0e30*/  R2UR UR18, R0 ;  /* 0x00000000001272ca */ /* 0x001fe200000e0000 */
[----:B------:R-:W-:Y:S01]  /*0e40*/  ULDC UR27, c[0x0][0x608] ;  /* 0x00018200001b7ab9 */ /* 0x000fe20000000800 */
[----:B------:R-:W-:Y:S01]  /*0e50*/  ISETP.NE.AND.EX P0, PT, RZ, UR11, PT, P0 ;  /* 0x0000000bff007c0c */ /* 0x000fe2000bf05300 */
[----:B------:R-:W-:Y:S02]  /*0e60*/  USHF.R.U64 UR32, UR28, UR27, UR14 ;  /* 0x0000001b1c207299 */ /* 0x000fe4000800120e */
[----:B------:R-:W-:Y:S01]  /*0e70*/  USHF.R.U32.HI UR14, URZ, UR27, UR14 ;  /* 0x0000001b3f0e7299 */ /* 0x000fe2000801160e */
[----:B------:R-:W-:Y:S01]  /*0e80*/  UMOV UR26, 0x1 ;  /* 0x00000001001a7882 */ /* 0x000fe20000000000 */
[----:B------:R-:W-:Y:S02]  /*0e90*/  UIADD3 UR16, -UR16, URZ, URZ ;  /* 0x0000003f10107290 */ /* 0x000fe4000fffe13f */
[----:B------:R-:W-:-:S02]  /*0ea0*/  USHF.R.U64 UR33, UR32, UR30, UR14 ;  /* 0x0000001e20217299 */ /* 0x000fc4000800120e */
[----:B------:R-:W-:Y:S01]  /*0eb0*/  USHF.L.U32 UR25, UR26, UR30, URZ ;  /* 0x0000001e1a197299 */ /* 0x000fe2000800063f */
[----:B------:R-:W-:Y:S01]  /*0ec0*/  ULDC UR17, c[0x0][0x144] ;  /* 0x0000510000117ab9 */ /* 0x000fe20000000800 */
[----:B------:R-:W-:Y:S01]  /*0ed0*/  ULDC UR6, c[0x0][0x600] ;  /* 0x0001800000067ab9 */ /* 0x000fe20000000800 */
[----:B------:R-:W-:Y:S02]  /*0ee0*/  ULOP3.LUT UR26, URZ, UR15, URZ, 0x33, !UPT ;  /* 0x0000000f3f1a7292 */ /* 0x000fe4000f8e333f */
[----:B------:R-:W-:Y:S02]  /*0ef0*/  USHF.R.U32.HI UR15, URZ, UR30, UR14 ;  /* 0x0000001e3f0f7299 */ /* 0x000fe4000801160e */
[----:B------:R-:W-:Y:S02]  /*0f00*/  UIADD3 UR12, UR6, -0x1, URZ ;  /* 0xffffffff060c7890 */ /* 0x000fe4000fffe03f */
[----:B------:R-:W-:Y:S02]  /*0f10*/  UIADD3 UR29, -UR18, URZ, URZ ;  /* 0x0000003f121d7290 */ /* 0x000fe4000fffe13f */
[----:B------:R-:W-:Y:S01]  /*0f20*/  UIMAD UR4, UR17, UR16, UR4 ;  /* 0x00000010110472a4 */ /* 0x000fe2000f8e0204 */
[----:B------:R-:W-:Y:S01]  /*0f30*/  ULDC UR34, c[0x0][0x148] ;  /* 0x0000520000227ab9 */ /* 0x000fe20000000800 */
[----:B------:R-:W-:Y:S01]  /*0f40*/  ULDC UR30, c[0x0][0x648] ;  /* 0x00019200001e7ab9 */ /* 0x000fe20000000800 */
[----:B------:R-:W-:Y:S01]  /*0f50*/  ULDC UR31, c[0x0][0x638] ;  /* 0x00018e00001f7ab9 */ /* 0x000fe20000000800 */
[----:B------:R-:W-:Y:S01]  /*0f60*/  UMOV UR14, UR33 ;  /* 0x00000021000e7c82 */ /* 0x000fe20008000000 */
[----:B------:R-:W-:Y:S07]  /*0f70*/  @!P0 BRA `(.L_x_11) ;  /* 0x0000000000308947 */ /* 0x000fee0003800000 */
[----:B------:R-:W-:Y:S02]  /*0f80*/  ULDC UR18, c[0x0][0x64c] ;  /* 0x0001930000127ab9 */ /* 0x000fe40000000800 */
        /* <DEDUP_REMOVED lines=8> */
[----:B------:R-:W-:-:S07]  /*1010*/  UIMAD.WIDE.U32.X UR10, UR27, UR11, UR18, UP1 ;  /* 0x0000000b1b0a72a5 */ /* 0x000fce00088e0412 */
[----:B------:R-:W-:Y:S01]  /*1020*/  UMOV UR14, UR10 ;  /* 0x0000000a000e7c82 */ /* 0x000fe20008000000 */
[----:B------:R-:W-:-:S05]  /*1030*/  UMOV UR15, UR11 ;  /* 0x0000000b000f7c82 */ /* 0x000fca0008000000 */
.L_x_11:
[----:B------:R-:W-:Y:S01]  /*1040*/  USHF.R.U64 UR10, UR14, UR30, UR15 ;  /* 0x0000001e0e0a7299 */ /* 0x000fe2000800120f */
[----:B------:R-:W-:Y:S01]  /*1050*/  IMAD.MOV.U32 R9, RZ, RZ, 0x1 ;  /* 0x00000001ff097424 */ /* 0x000fe200078e00ff */
[----:B------:R-:W-:Y:S01]  /*1060*/  @UP2 UIMAD UR4, UR34, UR29, UR9 ;  /* 0x0000001d220422a4 */ /* 0x000fe2000f8e0209 */
[----:B------:R-:W-:Y:S01]  /*1070*/  IMAD.U32 R0, RZ, RZ, UR5 ;  /* 0x00000005ff007e24 */ /* 0x000fe2000f8e00ff */
[----:B------:R-:W-:Y:S02]  /*1080*/  ULOP3.LUT UR26, UR32, UR26, URZ, 0xc0, !UPT ;  /* 0x0000001a201a7292 */ /* 0x000fe4000f8ec03f */
[----:B------:R-:W-:Y:S02]  /*1090*/  UIADD3 UR9, -UR10, URZ, URZ ;  /* 0x0000003f0a097290 */ /* 0x000fe4000fffe13f */
[----:B------:R-:W-:Y:S02]  /*10a0*/  ULOP3.LUT UR12, UR28, UR12, URZ, 0xc0, !UPT ;  /* 0x0000000c1c0c7292 */ /* 0x000fe4000f8ec03f */
[----:B------:R-:W-:-:S02]  /*10b0*/  UIMAD UR25, UR25, UR10, UR26 ;  /* 0x0000000a191972a4 */ /* 0x000fc4000f8e021a */
[----:B------:R-:W-:Y:S01]  /*10c0*/  UIMAD UR9, UR9, UR31, UR33 ;  /* 0x0000001f090972a4 */ /* 0x000fe2000f8e0221 */
[----:B------:R-:W-:Y:S02]  /*10d0*/  ULDC UR10, c[0x0][0x610] ;  /* 0x00018400000a7ab9 */ /* 0x000fe40000000800 */
[----:B------:R-:W-:Y:S02]  /*10e0*/  UIMAD UR4, UR25, UR10, UR4 ;  /* 0x0000000a190472a4 */ /* 0x000fe4000f8e0204 */
[----:B------:R-:W-:-:S04]  /*10f0*/  UIMAD UR9, UR9, UR6, UR12 ;  /* 0x00000006090972a4 */ /* 0x000fc8000f8e020c */
[----:B------:R-:W-:Y:S02]  /*1100*/  USEL UR6, UR9, UR4, !UP2 ;  /* 0x0000000409067287 */ /* 0x000fe4000d000000 */
[----:B------:R-:W-:-:S04]  /*1110*/  USEL UR4, UR4, UR9, !UP2 ;  /* 0x0000000904047287 */ /* 0x000fc8000d000000 */
[----:B------:R-:W-:Y:S02]  /*1120*/  IMAD.U32 R4, RZ, RZ, UR6 ;  /* 0x00000006ff047e24 */ /* 0x000fe4000f8e00ff */
[----:B------:R-:W-:-:S07]  /*1130*/  IMAD.U32 R5, RZ, RZ, UR4 ;  /* 0x00000004ff057e24 */ /* 0x000fce000f8e00ff */
.L_x_9:
[----:B------:R-:W-:Y:S02]  /*1140*/  ULDC UR4, c[0x0][0x28c] ;  /* 0x0000a30000047ab9 */ /* 0x000fe40000000800 */
[----:B------:R-:W-:-:S04]  /*1150*/  UIADD3 UR4, UR4, 0x1f, URZ ;  /* 0x0000001f04047890 */ /* 0x000fc8000fffe03f */
[----:B------:R-:W-:-:S04]  /*1160*/  USHF.R.S32.HI UR5, URZ, 0x1f, UR4 ;  /* 0x0000001f3f057899 */ /* 0x000fc80008011404 */
[----:B------:R-:W-:-:S04]  /*1170*/  ULEA.HI UR5, UR5, UR4, URZ, 0x5 ;  /* 0x0000000405057291 */ /* 0x000fc8000f8f283f */
[----:B------:R-:W-:Y:S01]  /*1180*/  USHF.R.S32.HI UR14, URZ, 0x5, UR5 ;  /* 0x000000053f0e7899 */ /* 0x000fe20008011405 */
[----:B------:R-:W-:Y:S11]  /*1190*/  @!P1 BRA `(.L_x_12) ;  /* 0x0000006c00809947 */ /* 0x000ff60003800000 */
[----:B------:R-:W-:-:S06]  /*11a0*/  UISETP.GT.U32.AND UP1, UPT, UR24, 0x1, UPT ;  /* 0x000000011800788c */ /* 0x000fcc000bf24070 */
[----:B------:R-:W-:-:S13]  /*11b0*/  PLOP3.LUT P0, PT, PT, PT, UP1, 0x80, 0x0 ;  /* 0x000000000000781c */ /* 0x000fda0003f0f018 */
[----:B------:R-:W-:Y:S05]  /*11c0*/  @P0 EXIT ;  /* 0x000000000000094d */ /* 0x000fea0003800000 */
.L_x_13:
[----:B------:R-:W-:-:S08]  /*11d0*/  NOP ;  /* 0x0000000000007918 */ /* 0x000fd00000000000 */
[----:B------:R-:W0:Y:S02]  /*11e0*/  USETMAXREG.TRY_ALLOC.CTAPOOL UP1, 0xe8 ;  /* 0x000000e8000079c8 */ /* 0x000e240008020600 */
[----:B0-----:R-:W-:-:S13]  /*11f0*/  PLOP3.LUT P0, PT, PT, PT, UP1, 0x80, 0x0 ;  /* 0x000000000000781c */ /* 0x001fda0003f0f018 */
[----:B------:R-:W-:Y:S05]  /*1200*/  @!P0 BRA `(.L_x_13) ;  /* 0xfffffffc00f08947 */ /* 0x000fea000383ffff */
[----:B------:R-:W-:-:S13]  /*1210*/  LOP3.LUT P0, RZ, R9, 0xff, RZ, 0xc0, !PT ;  /* 0x000000ff09ff7812 */ /* 0x000fda000780c0ff */
[----:B------:R-:W-:Y:S05]  /*1220*/  @!P0 EXIT ;  /* 0x000000000000894d */ /* 0x000fea0003800000 */
[----:B------:R-:W0:Y:S01]  /*1230*/  S2UR UR5, SR_CgaCtaId ;  /* 0x00000000000579c3 */ /* 0x000e220000008800 */
[----:B------:R-:W-:Y:S01]  /*1240*/  SHF.R.S32.HI R9, RZ, 0x1f, R12 ;  /* 0x0000001fff097819 */ /* 0x000fe2000001140c */
[----:B------:R-:W-:Y:S01]  /*1250*/  VIADD R10, R13, 0xffffffff ;  /* 0xffffffff0d0a7836 */ /* 0x000fe20000000000 */
[----:B------:R-:W-:Y:S01]  /*1260*/  UMOV UR9, 0x400 ;  /* 0x0000040000097882 */ /* 0x000fe20000000000 */
[----:B------:R-:W-:Y:S01]  /*1270*/  USHF.R.U32.HI UR4, URZ, 0x1, UR14 ;  /* 0x000000013f047899 */ /* 0x000fe2000801160e */
[CC--:B------:R-:W-:Y:S01]  /*1280*/  LEA.HI R8, R9.reuse, R12.reuse, RZ, 0x2 ;  /* 0x0000000c09087211 */ /* 0x0c0fe200078f10ff */
[----:B------:R-:W-:Y:S01]  /*1290*/  ULOP3.LUT UR8, UR14, 0x1, URZ, 0xc0, !UPT ;  /* 0x000000010e087892 */ /* 0x000fe2000f8ec03f */
[----:B------:R-:W-:Y:S01]  /*12a0*/  LEA.HI R9, R9, R12, RZ, 0x5 ;  /* 0x0000000c09097211 */ /* 0x000fe200078f28ff */
[----:B------:R-:W-:Y:S01]  /*12b0*/  UISETP.LT.AND UP1, UPT, UR14, 0x1, UPT ;  /* 0x000000010e00788c */ /* 0x000fe2000bf21270 */
[--C-:B------:R-:W-:Y:S01]  /*12c0*/  SHF.R.S32.HI R14, RZ, 0x2, R8.reuse ;  /* 0x00000002ff0e7819 */ /* 0x100fe20000011408 */
[----:B------:R-:W-:Y:S01]  /*12d0*/  ULOP3.LUT UR4, UR4, 0x1, URZ, 0xc0, !UPT ;  /* 0x0000000104047892 */ /* 0x000fe2000f8ec03f */
[----:B------:R-:W-:Y:S01]  /*12e0*/  SHF.R.S32.HI R15, RZ, 0x1f, R8 ;  /* 0x0000001fff0f7819 */ /* 0x000fe20000011408 */
[----:B------:R-:W-:Y:S01]  /*12f0*/  ULDC UR6, c[0x0][0x284] ;  /* 0x0000a10000067ab9 */ /* 0x000fe20000000800 */
[----:B------:R-:W-:Y:S01]  /*1300*/  LOP3.LUT R11, R8, 0xfffffffc, RZ, 0xc0, !PT ;  /* 0xfffffffc080b7812 */ /* 0x000fe200078ec0ff */
[----:B------:R-:W-:Y:S01]  /*1310*/  USEL UR8, UR8, URZ, !UP0 ;  /* 0x0000003f08087287 */ /* 0x000fe2000c000000 */
[----:B------:R-:W-:Y:S01]  /*1320*/  LEA.HI R15, R15, R14, RZ, 0x3 ;  /* 0x0000000e0f0f7211 */ /* 0x000fe200078f18ff */
[----:B------:R-:W-:Y:S01]  /*1330*/  USEL UR11, UR14, 0x1, UP1 ;  /* 0x000000010e0b7887 */ /* 0x000fe20008800000 */
[----:B------:R-:W-:Y:S01]  /*1340*/  ISETP.NE.AND P0, PT, R10, RZ, PT ;  /* 0x000000ff0a00720c */ /* 0x000fe20003f05270 */
[----:B------:R-:W-:Y:S01]  /*1350*/  IMAD.IADD R12, R12, 0x1, -R11 ;  /* 0x000000010c0c7824 */ /* 0x000fe200078e0a0b */
[----:B------:R-:W-:Y:S01]  /*1360*/  LOP3.LUT R15, R15, 0xfffffff8, RZ, 0xc0, !PT ;  /* 0xfffffff80f0f7812 */ /* 0x000fe200078ec0ff */
[----:B------:R-:W-:Y:S01]  /*1370*/  IMAD.SHL.U32 R10, R10, 0x8, RZ ;  /* 0x000000080a0a7824 */ /* 0x000fe200078e00ff */
[----:B------:R-:W-:Y:S01]  /*1380*/  SHF.R.S32.HI R11, RZ, 0x5, R9 ;  /* 0x00000005ff0b7819 */ /* 0x000fe20000011409 */
[----:B------:R-:W-:Y:S01]  /*1390*/  UISETP.EQ.U32.AND UP0, UPT, UR4, 0x1, !UP0 ;  /* 0x000000010400788c */ /* 0x000fe2000c702070 */
[----:B------:R-:W-:Y:S01]  /*13a0*/  SEL R144, RZ, 0x1, P0 ;  /* 0x00000001ff907807 */ /* 0x000fe20000000000 */
[----:B0-----:R-:W-:Y:S01]  /*13b0*/  ULEA UR9, UR5, UR9, 0x18 ;  /* 0x0000000905097291 */ /* 0x001fe2000f8ec03f */
[----:B------:R-:W-:Y:S01]  /*13c0*/  IMAD.IADD R8, R14, 0x1, -R15 ;  /* 0x000000010e087824 */ /* 0x000fe200078e0a0f */
[----:B------:R-:W-:Y:S01]  /*13d0*/  LOP3.LUT R10, R10, 0x8, RZ, 0xc0, !PT ;  /* 0x000000080a0a7812 */ /* 0x000fe200078ec0ff */
[----:B------:R-:W-:-:S02]  /*13e0*/  ULOP3.LUT UR31, UR13, 0x1, URZ, 0xfc, !UPT ;  /* 0x000000010d1f7892 */ /* 0x000fc4000f8efc3f */
[----:B------:R-:W-:Y:S01]  /*13f0*/  UIADD3 UR30, UR9, 0x30, URZ ;  /* 0x00000030091e7890 */ /* 0x000fe2000fffe03f */
[--C-:B------:R-:W-:Y:S01]  /*1400*/  SHF.R.S32.HI R9, RZ, 0x1f, R8.reuse ;  /* 0x0000001fff097819 */ /* 0x100fe20000011408 */
[C-C-:B------:R-:W-:Y:S01]  /*1410*/  IMAD R15, R11.reuse, -0x10, -R8.reuse ;  /* 0xfffffff00b0f7824 */ /* 0x140fe200078e0a08 */
[C---:B------:R-:W-:Y:S01]  /*1420*/  LOP3.LUT R145, R10.reuse, 0x8, RZ, 0x3c, !PT ;  /* 0x000000080a917812 */ /* 0x040fe200078e3cff */
[----:B------:R-:W-:Y:S01]  /*1430*/  UIADD3 UR11, -UR11, UR14, URZ ;  /* 0x0000000e0b0b7290 */ /* 0x000fe2000fffe13f */
[----:B------:R-:W-:Y:S01]  /*1440*/  LOP3.LUT R14, R10, 0x18, RZ, 0x3c, !PT ;  /* 0x000000180a0e7812 */ /* 0x000fe200078e3cff */
[----:B------:R-:W-:Y:S01]  /*1450*/  IMAD.WIDE R8, R11, 0x10, R8 ;  /* 0x000000100b087825 */ /* 0x000fe200078e0208 */
[----:B------:R-:W-:Y:S01]  /*1460*/  LEA R13, R13, UR30, 0x3 ;  /* 0x0000001e0d0d7c11 */ /* 0x000fe2000f8e18ff */
[----:B------:R-:W-:Y:S02]  /*1470*/  USEL UR10, URZ, 0x1, !UP0 ;  /* 0x000000013f0a7887 */ /* 0x000fe4000c000000 */
[----:B------:R-:W-:-:S10]  /*1480*/  VIADD R15, R15, UR6 ;  /* 0x000000060f0f7c36 */ /* 0x000fd40008000000 */
.L_x_168:
[----:B------:R-:W-:Y:S01]  /*1490*/  SHF.L.U32 R10, R144, 0x1f, RZ ;  /* 0x0000001f900a7819 */ /* 0x000fe200000006ff */
[----:B------:R-:W0:Y:S01]  /*14a0*/  LDC R11, c[0x0][0x28c] ;  /* 0x0000a300ff0b7b82 */ /* 0x000e220000000800 */
[----:B------:R-:W-:Y:S01]  /*14b0*/  UMOV UR4, URZ ;  /* 0x0000003f00047c82 */ /* 0x000fe20008000000 */
[----:B------:R-:W-:Y:S01]  /*14c0*/  UMOV UR12, UR8 ;  /* 0x00000008000c7c82 */ /* 0x000fe20008000000 */
[----:B--2---:R-:W2:Y:S01]  /*14d0*/  SYNCS.PHASECHK.TRANS64.TRYWAIT P0, [R13+URZ+-0x8], R10 ;  /* 0xfffff80a0d0075a7 */ /* 0x004ea2000800017f */
[----:B0-----:R-:W-:Y:S01]  /*14e0*/  ISETP.GE.AND P1, PT, R11, 0x1, PT ;  /* 0x000000010b00780c */ /* 0x001fe20003f26270 */
[----:B--23--:R-:W-:-:S12]  /*14f0*/  @!P0 BRA `(.L_x_14) ;  /* 0x0000007800508947 */ /* 0x00cfd80003800000 */
.L_x_188:
[----:B------:R-:W-:Y:S01]  /*1500*/  UMOV UR5, URZ ;  /* 0x0000003f00057c82 */ /* 0x000fe20008000000 */
[----:B------:R-:W-:Y:S01]  /*1510*/  UMOV UR6, URZ ;  /* 0x0000003f00067c82 */ /* 0x000fe20008000000 */
[----:B------:R-:W-:Y:S02]  /*1520*/  CS2R R18, SRZ ;  /* 0x0000000000127805 */ /* 0x000fe4000001ff00 */
[----:B------:R-:W-:Y:S02]  /*1530*/  CS2R R16, SRZ ;  /* 0x0000000000107805 */ /* 0x000fe4000001ff00 */
[----:B------:R-:W-:Y:S02]  /*1540*/  CS2R R20, SRZ ;  /* 0x0000000000147805 */ /* 0x000fe4000001ff00 */
[----:B------:R-:W-:Y:S02]  /*1550*/  CS2R R22, SRZ ;  /* 0x0000000000167805 */ /* 0x000fe4000001ff00 */
[----:B------:R-:W-:-:S02]  /*1560*/  CS2R R88, SRZ ;  /* 0x0000000000587805 */ /* 0x000fc4000001ff00 */
[----:B------:R-:W-:Y:S02]  /*1570*/  CS2R R90, SRZ ;  /* 0x00000000005a7805 */ /* 0x000fe4000001ff00 */
        /* <DEDUP_REMOVED lines=25> */
[----:B------:R-:W-:Y:S01]  /*1710*/  CS2R R142, SRZ ;  /* 0x00000000008e7805 */ /* 0x000fe2000001ff00 */
[----:B------:R-:W-:Y:S01]  /*1720*/  IMAD.U32 R147, RZ, RZ, UR10 ;  /* 0x0000000aff937e24 */ /* 0x000fe2000f8e00ff */
        /* <DEDUP_REMOVED lines=31> */
[----:B------:R-:W-:Y:S01]  /*1920*/  CS2R R86, SRZ ;  /* 0x0000000000567805 */ /* 0x000fe2000001ff00 */
[----:B------:R-:W-:Y:S06]  /*1930*/  @!P1 BRA `(.L_x_15) ;  /* 0x0000000800289947 */ /* 0x000fec0003800000 */
[----:B------:R-:W-:-:S06]  /*1940*/  UISETP.NE.AND UP0, UPT, UR31, 0x3, UPT ;  /* 0x000000031f00788c */ /* 0x000fcc000bf05270 */
[----:B------:R-:W-:-:S13]  /*1950*/  PLOP3.LUT P1, PT, PT, PT, UP0, 0x80, 0x0 ;  /* 0x000000000000781c */ /* 0x000fda0003f2f008 */
[----:B------:R-:W-:Y:S05]  /*1960*/  @!P1 BRA `(.L_x_16) ;  /* 0x0000000000049947 */ /* 0x000fea0003800000 */
[----:B------:R-:W-:Y:S01]  /*1970*/  BPT.TRAP 0x1 ;  /* 0x000000040000795c */ /* 0x000fe20000300000 */
.L_x_16:
[----:B------:R-:W-:Y:S01]  /*1980*/  ULEA UR4, UR8, UR9, 0x3 ;  /* 0x0000000908047291 */ /* 0x000fe2000f8e183f */
[----:B0-----:R-:W-:-:S05]  /*1990*/  IMAD.U32 R10, RZ, RZ, UR10 ;  /* 0x0000000aff0a7e24 */ /* 0x001fca000f8e00ff */
[----:B------:R-:W-:-:S04]  /*19a0*/  SHF.L.U32 R10, R10, 0x1f, RZ ;  /* 0x0000001f0a0a7819 */ /* 0x000fc800000006ff */
[----:B------:R0:W2:Y:S01]  /*19b0*/  SYNCS.PHASECHK.TRANS64.TRYWAIT P0, [UR4], R10 ;  /* 0x0000000aff0075a7 */ /* 0x0000a20008000144 */
[----:B------:R-:W-:Y:S05]  /*19c0*/  @!P1 BRA `(.L_x_17) ;  /* 0x0000000000049947 */ /* 0x000fea0003800000 */
[----:B------:R-:W-:Y:S01]  /*19d0*/  BPT.TRAP 0x1 ;  /* 0x000000040000795c */ /* 0x000fe20000300000 */
.L_x_17:
[----:B--2---:R-:W-:Y:S05]  /*19e0*/  @P0 BRA `(.L_x_18) ;  /* 0x0000000000080947 */ /* 0x004fea0003800000 */
[----:B------:R-:W2:Y:S02]  /*19f0*/  SYNCS.PHASECHK.TRANS64.TRYWAIT P0, [UR4], R10 ;  /* 0x0000000aff0075a7 */ /* 0x000ea40008000144 */
[----:B--2---:R-:W-:Y:S05]  /*1a00*/  @!P0 BRA `(.L_x_19) ;  /* 0x0000007400208947 */ /* 0x004fea0003800000 */
.L_x_18:
[----:B------:R-:W-:Y:S01]  /*1a10*/  UIADD3 UR5, UR9, 0x1100, URZ ;  /* 0x0000110009057890 */ /* 0x000fe2000fffe03f */
[----:B------:R-:W-:Y:S01]  /*1a20*/  WARPGROUP.ARRIVE ;  /* 0x00000000000079c5 */ /* 0x000fe20000000000 */
[----:B------:R-:W-:Y:S01]  /*1a30*/  UIADD3 UR4, UR9, 0x100, URZ ;  /* 0x0000010009047890 */ /* 0x000fe2000fffe03f */
[----:B------:R-:W-:Y:S01]  /*1a40*/  CS2R R18, SRZ ;  /* 0x0000000000127805 */ /* 0x000fe2000001ff00 */
[----:B------:R-:W-:Y:S01]  /*1a50*/  USHF.R.U32.HI UR5, URZ, 0x4, UR5 ;  /* 0x000000043f057899 */ /* 0x000fe20008011605 */
[----:B------:R-:W-:Y:S01]  /*1a60*/  CS2R R16, SRZ ;  /* 0x0000000000107805 */ /* 0x000fe2000001ff00 */
[----:B------:R-:W-:Y:S01]  /*1a70*/  USHF.R.U32.HI UR4, URZ, 0x4, UR4 ;  /* 0x000000043f047899 */ /* 0x000fe20008011604 */
[----:B------:R-:W-:Y:S01]  /*1a80*/  CS2R R20, SRZ ;  /* 0x0000000000147805 */ /* 0x000fe2000001ff00 */
[----:B------:R-:W-:Y:S01]  /*1a90*/  ULOP3.LUT UR5, UR5, 0x3fff, URZ, 0xc0, !UPT ;  /* 0x00003fff05057892 */ /* 0x000fe2000f8ec03f */
[----:B------:R-:W-:Y:S01]  /*1aa0*/  CS2R R22, SRZ ;  /* 0x0000000000167805 */ /* 0x000fe2000001ff00 */
[----:B------:R-:W-:Y:S01]  /*1ab0*/  ULOP3.LUT UR4, UR4, 0x3fff, URZ, 0xc0, !UPT ;  /* 0x00003fff04047892 */ /* 0x000fe2000f8ec03f */
[----:B------:R-:W-:Y:S01]  /*1ac0*/  CS2R R88, SRZ ;  /* 0x0000000000587805 */ /* 0x000fe2000001ff00 */
[----:B------:R-:W-:Y:S01]  /*1ad0*/  ULOP3.LUT UR5, UR5, 0x10000, URZ, 0xfc, !UPT ;  /* 0x0001000005057892 */ /* 0x000fe2000f8efc3f */
[----:B------:R-:W-:Y:S01]  /*1ae0*/  CS2R R90, SRZ ;  /* 0x00000000005a7805 */ /* 0x000fe2000001ff00 */
[----:B------:R-:W-:Y:S01]  /*1af0*/  ULOP3.LUT UR4, UR4, 0x10000, URZ, 0xfc, !UPT ;  /* 0x0001000004047892 */ /* 0x000fe2000f8efc3f */
[----:B------:R-:W-:Y:S01]  /*1b00*/  CS2R R92, SRZ ;  /* 0x00000000005c7805 */ /* 0x000fe2000001ff00 */
[----:B------:R-:W-:Y:S01]  /*1b10*/  ULEA UR18, UR8, UR5, 0x8 ;  /* 0x0000000508127291 */ /* 0x000fe2000f8e403f */
[----:B------:R-:W-:Y:S01]  /*1b20*/  CS2R R94, SRZ ;  /* 0x00000000005e7805 */ /* 0x000fe2000001ff00 */
[----:B------:R-:W-:Y:S01]  /*1b30*/  ULEA UR16, UR8, UR4, 0x7 ;  /* 0x0000000408107291 */ /* 0x000fe2000f8e383f */
[----:B------:R-:W-:Y:S01]  /*1b40*/  CS2R R96, SRZ ;  /* 0x0000000000607805 */ /* 0x000fe2000001ff00 */
[----:B------:R-:W-:Y:S01]  /*1b50*/  ULDC UR5, c[0x0][0x50c] ;  /* 0x0001430000057ab9 */ /* 0x000fe20000000800 */
[----:B------:R-:W-:Y:S01]  /*1b60*/  UMOV UR17, 0xc0000010 ;  /* 0xc000001000117882 */ /* 0x000fe20000000000 */
[----:B------:R-:W-:Y:S01]  /*1b70*/  UISETP.NE.AND UP0, UPT, UR5, 0x1, UPT ;  /* 0x000000010500788c */ /* 0x000fe2000bf05270 */
[----:B------:R-:W-:Y:S01]  /*1b80*/  CS2R R98, SRZ ;  /* 0x0000000000627805 */ /* 0x000fe2000001ff00 */
[----:B------:R-:W-:Y:S01]  /*1b90*/  UMOV UR19, 0xc0000010 ;  /* 0xc000001000137882 */ /* 0x000fe20000000000 */
[----:B------:R-:W-:Y:S01]  /*1ba0*/  UMOV UR4, 0x1 ;  /* 0x0000000100047882 */ /* 0x000fe20000000000 */
[----:B------:R-:W-:Y:S01]  /*1bb0*/  USEL UR5, URZ, 0x1, UP0 ;  /* 0x000000013f057887 */ /* 0x000fe20008000000 */
[----:B------:R-:W-:Y:S01]  /*1bc0*/  QGMMA.64x128x32.F32.E4M3.E4M3 R24, gdesc[UR16], RZ, !UPT, gsb0 ;  /* 0x01e00000101879f3 */ /* 0x000fe2000c0008ff */
[----:B------:R-:W-:-:S02]  /*1bd0*/  CS2R R100, SRZ ;  /* 0x0000000000647805 */ /* 0x000fc4000001ff00 */
[----:B------:R-:W-:Y:S02]  /*1be0*/  CS2R R102, SRZ ;  /* 0x0000000000667805 */ /* 0x000fe4000001ff00 */
[----:B------:R-:W-:Y:S02]  /*1bf0*/  CS2R R104, SRZ ;  /* 0x0000000000687805 */ /* 0x000fe4000001ff00 */
[----:B------:R-:W-:Y:S02]  /*1c00*/  CS2R R106, SRZ ;  /* 0x00000000006a7805 */ /* 0x000fe4000001ff00 */
[----:B------:R-:W-:Y:S02]  /*1c10*/  ISETP.NE.AND P0, PT, RZ, UR5, PT ;  /* 0x00000005ff007c0c */ /* 0x000fe4000bf05270 */
        /* <DEDUP_REMOVED lines=17> */
[----:B------:R-:W-:Y:S01]  /*1d30*/  CS2R R142, SRZ ;  /* 0x00000000008e7805 */ /* 0x000fe2000001ff00 */
[----:B------:R-:W-:Y:S06]  /*1d40*/  @!P0 BRA `(.L_x_20) ;  /* 0x0000000400088947 */ /* 0x000fec0003800000 */
[----:B------:R-:W-:Y:S02]  /*1d50*/  WARPGROUP.DEPBAR.LE gsb0, 0x0 ;  /* 0x00008000000079c5 */ /* 0x000fe40000010000 */
[----:B------:R-:W-:-:S01]  /*1d60*/  FADD R143, RZ, R24 ;  /* 0x00000018ff8f7221 */ /* 0x000fc20000000000 */
[----:B------:R-:W-:Y:S01]  /*1d70*/  FADD R142, RZ, R25 ;  /* 0x00000019ff8e7221 */ /* 0x000fe20000000000 */
        /* <DEDUP_REMOVED lines=62> */
[----:B------:R-:W-:-:S06]  /*2160*/  UMOV UR4, URZ ;  /* 0x0000003f00047c82 */ /* 0x000fcc0008000000 */
.L_x_20:
[----:B------:R-:W-:-:S04]  /*2170*/  UIADD3 UR12, UR8, 0x1, URZ ;  /* 0x00000001080c7890 */ /* 0x000fc8000fffe03f */
[----:B------:R-:W-:-:S04]  /*2180*/  UISETP.NE.AND UP0, UPT, UR12, 0x2, UPT ;  /* 0x000000020c00788c */ /* 0x000fc8000bf05270 */
[----:B------:R-:W-:Y:S02]  /*2190*/  USEL UR6, URZ, 0x1, UP0 ;  /* 0x000000013f067887 */ /* 0x000fe40008000000 */
[----:B------:R-:W-:Y:S02]  /*21a0*/  USEL UR12, UR12, URZ, UP0 ;  /* 0x0000003f0c0c7287 */ /* 0x000fe40008000000 */
[----:B------:R-:W-:-:S06]  /*21b0*/  ULOP3.LUT UR6, UR10, UR6, URZ, 0x3c, !UPT ;  /* 0x000000060a067292 */ /* 0x000fcc000f8e3c3f */
[----:B------:R-:W-:Y:S01]  /*21c0*/  IMAD.U32 R147, RZ, RZ, UR6 ;  /* 0x00000006ff937e24 */ /* 0x000fe2000f8e00ff */
[----:B------:R-:W-:-:S06]  /*21d0*/  UMOV UR6, 0x1 ;  /* 0x0000000100067882 */ /* 0x000fcc0000000000 */
.L_x_15:
[----:B------:R-:W-:-:S06]  /*21e0*/  UISETP.GE.AND UP0, UPT, UR11, 0x1, UPT ;  /* 0x000000010b00788c */ /* 0x000fcc000bf06270 */
[----:B------:R-:W-:-:S13]  /*21f0*/  PLOP3.LUT P0, PT, PT, PT, UP0, 0x80, 0x0 ;  /* 0x000000000000781c */ /* 0x000fda0003f0f008 */
[----:B------:R-:W-:Y:S05]  /*2200*/  @!P0 BRA `(.L_x_21) ;  /* 0x0000000400f88947 */ /* 0x000fea0003800000 */
[----:B0-2---:R-:W-:Y:S01]  /*2210*/  IMAD.U32 R10, RZ, RZ, UR11 ;  /* 0x0000000bff0a7e24 */ /* 0x005fe2000f8e00ff */
[----:B------:R-:W-:Y:S01]  /*2220*/  UMOV UR15, UR8 ;  /* 0x00000008000f7c82 */ /* 0x000fe20008000000 */
[----:B------:R-:W-:-:S05]  /*2230*/  ULDC UR24, c[0x0][0x50c] ;  /* 0x0001430000187ab9 */ /* 0x000fca0000000800 */
.L_x_29:
[----:B------:R-:W-:-:S06]  /*2240*/  UISETP.NE.AND UP0, UPT, UR31, 0x3, UPT ;  /* 0x000000031f00788c */ /* 0x000fcc000bf05270 */
[----:B------:R-:W-:-:S13]  /*2250*/  PLOP3.LUT P1, PT, PT, PT, UP0, 0x80, 0x0 ;  /* 0x000000000000781c */ /* 0x000fda0003f2f008 */
[----:B0-2---:R-:W-:Y:S05]  /*2260*/  @!P1 BRA `(.L_x_22) ;  /* 0x0000000000049947 */ /* 0x005fea0003800000 */
[----:B------:R-:W-:Y:S01]  /*2270*/  BPT.TRAP 0x1 ;  /* 0x000000040000795c */ /* 0x000fe20000300000 */
.L_x_22:
[----:B------:R-:W-:Y:S01]  /*2280*/  ULEA UR16, UR12, UR9, 0x3 ;  /* 0x000000090c107291 */ /* 0x000fe2000f8e183f */
[----:B------:R-:W-:-:S08]  /*2290*/  SHF.L.U32 R11, R147, 0x1f, RZ ;  /* 0x0000001f930b7819 */ /* 0x000fd000000006ff */
[----:B------:R0:W2:Y:S01]  /*22a0*/  SYNCS.PHASECHK.TRANS64.TRYWAIT P0, [UR16], R11 ;  /* 0x0000000bff0075a7 */ /* 0x0000a20008000150 */
[----:B------:R-:W-:Y:S05]  /*22b0*/  @!P1 BRA `(.L_x_23) ;  /* 0x0000000000049947 */ /* 0x000fea0003800000 */
[----:B------:R-:W-:Y:S01]  /*22c0*/  BPT.TRAP 0x1 ;  /* 0x000000040000795c */ /* 0x000fe20000300000 */
.L_x_23:
[----:B--2---:R-:W-:Y:S05]  /*22d0*/  @P0 BRA `(.L_x_24) ;  /* 0x0000000000080947 */ /* 0x004fea0003800000 */
[----:B------:R-:W2:Y:S02]  /*22e0*/  SYNCS.PHASECHK.TRANS64.TRYWAIT P0, [UR16], R11 ;  /* 0x0000000bff0075a7 */ /* 0x000ea40008000150 */
[----:B--2---:R-:W-:Y:S05]  /*22f0*/  @!P0 BRA `(.L_x_25) ;  /* 0x0000006800fc8947 */ /* 0x004fea0003800000 */
.L_x_24:
[----:B------:R-:W-:Y:S01]  /*2300*/  UIADD3 UR16, UR9, 0x100, URZ ;  /* 0x0000010009107890 */ /* 0x000fe2000fffe03f */
[----:B------:R-:W-:Y:S01]  /*2310*/  WARPGROUP.ARRIVE ;  /* 0x00000000000079c5 */ /* 0x000fe20000000000 */
[----:B------:R-:W-:Y:S02]  /*2320*/  UIADD3 UR17, UR9, 0x1100, URZ ;  /* 0x0000110009117890 */ /* 0x000fe4000fffe03f */
[----:B------:R-:W-:Y:S02]  /*2330*/  USHF.R.U32.HI UR16, URZ, 0x4, UR16 ;  /* 0x000000043f107899 */ /* 0x000fe40008011610 */
[----:B------:R-:W-:Y:S02]  /*2340*/  USHF.R.U32.HI UR17, URZ, 0x4, UR17 ;  /* 0x000000043f117899 */ /* 0x000fe40008011611 */
[----:B------:R-:W-:Y:S02]  /*2350*/  UISETP.NE.AND UP0, UPT, UR5, URZ, UPT ;  /* 0x0000003f0500728c */ /* 0x000fe4000bf05270 */
[----:B------:R-:W-:-:S02]  /*2360*/  ULOP3.LUT UR16, UR16, 0x3fff, URZ, 0xc0, !UPT ;  /* 0x00003fff10107892 */ /* 0x000fc4000f8ec03f */
[----:B------:R-:W-:Y:S02]  /*2370*/  ULOP3.LUT UR17, UR17, 0x3fff, URZ, 0xc0, !UPT ;  /* 0x00003fff11117892 */ /* 0x000fe4000f8ec03f */
[----:B------:R-:W-:Y:S02]  /*2380*/  USEL UR6, UR6, URZ, !UP0 ;  /* 0x0000003f06067287 */ /* 0x000fe4000c000000 */
[----:B------:R-:W-:Y:S02]  /*2390*/  ULOP3.LUT UR16, UR16, 0x10000, URZ, 0xfc, !UPT ;  /* 0x0001000010107892 */ /* 0x000fe4000f8efc3f */
[----:B------:R-:W-:Y:S02]  /*23a0*/  ULOP3.LUT UR17, UR17, 0x10000, URZ, 0xfc, !UPT ;  /* 0x0001000011117892 */ /* 0x000fe4000f8efc3f */
[----:B------:R-:W-:Y:S02]  /*23b0*/  UISETP.NE.U32.AND UP0, UPT, UR6, URZ, UPT ;  /* 0x0000003f0600728c */ /* 0x000fe4000bf05070 */
[----:B------:R-:W-:-:S02]  /*23c0*/  ULEA UR16, UR12, UR16, 0x7 ;  /* 0x000000100c107291 */ /* 0x000fc4000f8e383f */
[----:B------:R-:W-:Y:S01]  /*23d0*/  ULEA UR18, UR12, UR17, 0x8 ;  /* 0x000000110c127291 */ /* 0x000fe2000f8e403f */
[----:B------:R-:W-:Y:S02]  /*23e0*/  UMOV UR19, 0xc0000010 ;  /* 0xc000001000137882 */ /* 0x000fe40000000000 */
[----:B------:R-:W-:Y:S01]  /*23f0*/  UMOV UR17, 0xc0000010 ;  /* 0xc000001000117882 */ /* 0x000fe20000000000 */
[----:B------:R-:W-:-:S05]  /*2400*/  UIADD3 UR4, UR4, 0x1, URZ ;  /* 0x0000000104047890 */ /* 0x000fca000fffe03f */
[----:B------:R-:W-:Y:S01]  /*2410*/  QGMMA.64x128x32.F32.E4M3.E4M3 R24, gdesc[UR16], R24, UP0, gsb0 ;  /* 0x01e00000101879f3 */ /* 0x000fe2000b800818 */
[----:B------:R-:W-:-:S04]  /*2420*/  UISETP.NE.AND UP0, UPT, UR4, UR24, UPT ;  /* 0x000000180400728c */ /* 0x000fc8000bf05270 */
[----:B------:R-:W-:-:S06]  /*2430*/  USEL UR5, URZ, 0x1, UP0 ;  /* 0x000000013f057887 */ /* 0x000fcc0008000000 */
[----:B------:R-:W-:Y:S01]  /*2440*/  ISETP.NE.AND P0, PT, RZ, UR5, PT ;  /* 0x00000005ff007c0c */ /* 0x000fe2000bf05270 */
[----:B------:R-:W-:-:S12]  /*2450*/  WARPGROUP.DEPBAR.LE gsb0, 0x1 ;  /* 0x00008000000079c5 */ /* 0x000fd80000010100 */
[----:B------:R-:W-:Y:S05]  /*2460*/  @!P0 BRA `(.L_x_26) ;  /* 0x0000000400088947 */ /* 0x000fea0003800000 */
[----:B------:R-:W-:Y:S02]  /*2470*/  WARPGROUP.DEPBAR.LE gsb0, 0x0 ;  /* 0x00008000000079c5 */ /* 0x000fe40000010000 */
[----:B------:R-:W-:-:S01]  /*2480*/  FADD R143, R24, R143 ;  /* 0x0000008f188f7221 */ /* 0x000fc20000000000 */
[----:B------:R-:W-:Y:S01]  /*2490*/  FADD R142, R25, R142 ;  /* 0x0000008e198e7221 */ /* 0x000fe20000000000 */
        /* <DEDUP_REMOVED lines=62> */
[----:B------:R-:W-:-:S06]  /*2880*/  UMOV UR4, URZ ;  /* 0x0000003f00047c82 */ /* 0x000fcc0008000000 */
.L_x_26:
[----:B------:R-:W-:Y:S05]  /*2890*/  @!P1 BRA `(.L_x_27) ;  /* 0x0000000000049947 */ /* 0x000fea0003800000 */
[----:B------:R-:W-:Y:S01]  /*28a0*/  BPT.TRAP 0x1 ;  /* 0x000000040000795c */ /* 0x000fe20000300000 */
.L_x_27:
[----:B------:R-:W-:Y:S02]  /*28b0*/  UISETP.GT.U32.AND UP0, UPT, UR13, 0x1, UPT ;  /* 0x000000010d00788c */ /* 0x000fe4000bf04070 */
[----:B------:R-:W-:-:S04]  /*28c0*/  ULEA UR6, UR15, UR9, 0x3 ;  /* 0x000000090f067291 */ /* 0x000fc8000f8e183f */
[----:B------:R-:W-:Y:S01]  /*28d0*/  UIADD3 UR6, UR6, 0x10, URZ ;  /* 0x0000001006067890 */ /* 0x000fe2000fffe03f */
[----:B------:R-:W-:-:S03]  /*28e0*/  PLOP3.LUT P0, PT, PT, PT, UP0, 0x80, 0x0 ;  /* 0x000000000000781c */ /* 0x000fc60003f0f008 */
[----:B------:R-:W-:-:S09]  /*28f0*/  UPRMT UR6, URZ, 0x654, UR6 ;  /* 0x000006543f067896 */ /* 0x000fd20008000006 */
[----:B------:R-:W-:Y:S01]  /*2900*/  SYNCS.ARRIVE.TRANS64.RED.A1T0 RZ, [UR6], RZ ;  /* 0x000000ffffff79a7 */ /* 0x000fe20008100406 */
[----:B------:R-:W-:Y:S05]  /*2910*/  @P0 BRA `(.L_x_28) ;  /* 0x0000000000040947 */ /* 0x000fea0003800000 */
[----:B------:R-:W-:Y:S01]  /*2920*/  BPT.TRAP 0x1 ;  /* 0x000000040000795c */ /* 0x000fe20000300000 */
.L_x_28:
[----:B------:R-:W-:Y:S01]  /*2930*/  UIADD3 UR12, UR12, 0x1, URZ ;  /* 0x000000010c0c7890 */ /* 0x000fe2000fffe03f */
[C---:B------:R-:W-:Y:S01]  /*2940*/  ISETP.GT.AND P0, PT, R10.reuse, 0x1, PT ;  /* 0x000000010a00780c */ /* 0x040fe20003f04270 */
[----:B------:R-:W-:Y:S01]  /*2950*/  UIADD3 UR15, UR15, 0x1, URZ ;  /* 0x000000010f0f7890 */ /* 0x000fe2000fffe03f */
[----:B------:R-:W-:Y:S01]  /*2960*/  VIADD R10, R10, 0xffffffff ;  /* 0xffffffff0a0a7836 */ /* 0x000fe20000000000 */
[----:B------:R-:W-:Y:S02]  /*2970*/  UISETP.NE.AND UP0, UPT, UR12, 0x2, UPT ;  /* 0x000000020c00788c */ /* 0x000fe4000bf05270 */
[----:B------:R-:W-:Y:S02]  /*2980*/  UISETP.NE.AND UP1, UPT, UR15, 0x2, UPT ;  /* 0x000000020f00788c */ /* 0x000fe4000bf25270 */
[----:B------:R-:W-:Y:S02]  /*2990*/  USEL UR6, URZ, 0x1, UP0 ;  /* 0x000000013f067887 */ /* 0x000fe40008000000 */
[----:B------:R-:W-:-:S02]  /*29a0*/  USEL UR12, UR12, URZ, UP0 ;  /* 0x0000003f0c0c7287 */ /* 0x000fc40008000000 */
[----:B------:R-:W-:Y:S02]  /*29b0*/  USEL UR15, UR15, URZ, UP1 ;  /* 0x0000003f0f0f7287 */ /* 0x000fe40008800000 */
[----:B------:R-:W-:Y:S01]  /*29c0*/  LOP3.LUT R147, R147, UR6, RZ, 0x3c, !PT ;  /* 0x0000000693937c12 */ /* 0x000fe2000f8e3cff */
[----:B------:R-:W-:Y:S01]  /*29d0*/  UMOV UR6, 0x1 ;  /* 0x0000000100067882 */ /* 0x000fe20000000000 */
[----:B------:R-:W-:Y:S08]  /*29e0*/  @P0 BRA `(.L_x_29) ;  /* 0xfffffff800140947 */ /* 0x000ff0000383ffff */
.L_x_21:
[----:B------:R-:W-:-:S04]  /*29f0*/  UISETP.NE.AND UP0, UPT, UR4, URZ, UPT ;  /* 0x0000003f0400728c */ /* 0x000fc8000bf05270 */
[----:B------:R-:W-:-:S06]  /*2a00*/  USEL UR4, URZ, 0x1, !UP0 ;  /* 0x000000013f047887 */ /* 0x000fcc000c000000 */
[----:B------:R-:W-:-:S13]  /*2a10*/  ISETP.NE.AND P0, PT, RZ, UR4, PT ;  /* 0x00000004ff007c0c */ /* 0x000fda000bf05270 */
[----:B------:R-:W-:Y:S05]  /*2a20*/  @!P0 BRA `(.L_x_30) ;  /* 0x0000000400048947 */ /* 0x000fea0003800000 */
[----:B------:R-:W-:Y:S02]  /*2a30*/  WARPGROUP.DEPBAR.LE gsb0, 0x0 ;  /* 0x00008000000079c5 */ /* 0x000fe40000010000 */
[----:B------:R-:W-:Y:S01]  /*2a40*/  FADD R143, R24, R143 ;  /* 0x0000008f188f7221 */ /* 0x000fe20000000000 */
        /* <DEDUP_REMOVED lines=62> */
[----:B------:R-:W-:-:S07]  /*2e30*/  FADD R18, R18, R87 ;  /* 0x0000005712127221 */ /* 0x000fce0000000000 */
.L_x_30:
[----:B------:R-:W-:Y:S01]  /*2e40*/  ULDC UR6, c[0x0][0x28c] ;  /* 0x0000a30000067ab9 */ /* 0x000fe20000000800 */
[----:B------:R3:W-:Y:S01]  /*2e50*/  SYNCS.ARRIVE.TRANS64.A1T0 RZ, [R145+UR30], RZ ;  /* 0x000000ff91ff79a7 */ /* 0x0007e2000810001e */
[----:B------:R-:W-:Y:S01]  /*2e60*/  UISETP.GE.AND UP0, UPT, UR6, 0x1, UPT ;  /* 0x000000010600788c */ /* 0x000fe2000bf06270 */
[----:B------:R-:W-:-:S05]  /*2e70*/  WARPGROUP.DEPBAR.LE gsb0, 0x0 ;  /* 0x00008000000079c5 */ /* 0x000fca0000010000 */
[----:B------:R-:W-:-:S13]  /*2e80*/  PLOP3.LUT P0, PT, PT, PT, UP0, 0x80, 0x0 ;  /* 0x000000000000781c */ /* 0x000fda0003f0f008 */
[----:B---3--:R-:W-:Y:S05]  /*2e90*/  @!P0 BRA `(.L_x_31) ;  /* 0x0000000000388947 */ /* 0x008fea0003800000 */
[----:B------:R-:W-:-:S06]  /*2ea0*/  UISETP.NE.AND UP0, UPT, UR31, 0x3, UPT ;  /* 0x000000031f00788c */ /* 0x000fcc000bf05270 */
[----:B------:R-:W-:-:S13]  /*2eb0*/  PLOP3.LUT P0, PT, PT, PT, UP0, 0x80, 0x0 ;  /* 0x000000000000781c */ /* 0x000fda0003f0f008 */
[----:B------:R-:W-:Y:S05]  /*2ec0*/  @!P0 BRA `(.L_x_32) ;  /* 0x0000000000048947 */ /* 0x000fea0003800000 */
[----:B------:R-:W-:Y:S01]  /*2ed0*/  BPT.TRAP 0x1 ;  /* 0x000000040000795c */ /* 0x000fe20000300000 */
.L_x_32:
[----:B------:R-:W-:Y:S02]  /*2ee0*/  UIADD3 UR4, UR11, UR8, URZ ;  /* 0x000000080b047290 */ /* 0x000fe4000fffe03f */
[----:B------:R-:W-:Y:S02]  /*2ef0*/  UISETP.GT.U32.AND UP0, UPT, UR13, 0x1, UPT ;  /* 0x000000010d00788c */ /* 0x000fe4000bf04070 */
[----:B------:R-:W-:-:S04]  /*2f00*/  USHF.L.U32 UR4, UR4, 0x3, URZ ;  /* 0x0000000304047899 */ /* 0x000fc8000800063f */
[----:B------:R-:W-:Y:S01]  /*2f10*/  ULOP3.LUT UR4, UR4, 0x8, URZ, 0xc0, !UPT ;  /* 0x0000000804047892 */ /* 0x000fe2000f8ec03f */
[----:B------:R-:W-:-:S03]  /*2f20*/  PLOP3.LUT P0, PT, PT, PT, UP0, 0x80, 0x0 ;  /* 0x000000000000781c */ /* 0x000fc60003f0f008 */
[----:B------:R-:W-:-:S04]  /*2f30*/  UIADD3 UR4, UR9, 0x10, UR4 ;  /* 0x0000001009047890 */ /* 0x000fc8000fffe004 */
[----:B------:R-:W-:-:S09]  /*2f40*/  UPRMT UR4, URZ, 0x654, UR4 ;  /* 0x000006543f047896 */ /* 0x000fd20008000004 */
[----:B------:R-:W-:Y:S01]  /*2f50*/  SYNCS.ARRIVE.TRANS64.RED.A1T0 RZ, [UR4], RZ ;  /* 0x000000ffffff79a7 */ /* 0x000fe20008100404 */
[----:B------:R-:W-:Y:S05]  /*2f60*/  @P0 BRA `(.L_x_31) ;  /* 0x0000000000040947 */ /* 0x000fea0003800000 */
[----:B------:R-:W-:Y:S01]  /*2f70*/  BPT.TRAP 0x1 ;  /* 0x000000040000795c */ /* 0x000fe20000300000 */
.L_x_31:
[----:B0-2---:R-:W-:Y:S01]  /*2f80*/  SHF.L.U32 R10, R144, 0x1f, RZ ;  /* 0x0000001f900a7819 */ /* 0x005fe200000006ff */
[----:B------:R-:W-:Y:S01]  /*2f90*/  ULEA UR12, UR14, UR8, 0x1 ;  /* 0x000000080e0c7291 */ /* 0x000fe2000f8e083f */
[----:B------:R-:W0:Y:S01]  /*2fa0*/  LDC R29, c[0x0][0x288] ;  /* 0x0000a200ff1d7b82 */ /* 0x000e220000000800 */
[----:B------:R-:W-:Y:S01]  /*2fb0*/  UIADD3 UR4, UR6, 0x3e, URZ ;  /* 0x0000003e06047890 */ /* 0x000fe2000fffe03f */
[----:B------:R-:W-:Y:S01]  /*2fc0*/  IMAD.SHL.U32 R24, R12, 0x2, RZ ;  /* 0x000000020c187824 */ /* 0x000fe200078e00ff */
[----:B------:R-:W-:Y:S02]  /*2fd0*/  USHF.R.U32.HI UR5, URZ, 0x1, UR12 ;  /* 0x000000013f057899 */ /* 0x000fe4000801160c */
[----:B------:R-:W-:Y:S02]  /*2fe0*/  UISETP.GT.U32.AND UP0, UPT, UR12, 0x1, UPT ;  /* 0x000000010c00788c */ /* 0x000fe4000bf04070 */
[----:B------:R-:W-:Y:S01]  /*2ff0*/  ULOP3.LUT UR5, UR5, 0x1, URZ, 0xc0, !UPT ;  /* 0x0000000105057892 */ /* 0x000fe2000f8ec03f */
[----:B------:R-:W2:Y:S01]  /*3000*/  SYNCS.PHASECHK.TRANS64.TRYWAIT P0, [R13+URZ+0x8], R10 ;  /* 0x0000080a0d0075a7 */ /* 0x000ea2000800017f */
[----:B------:R-:W-:Y:S01]  /*3010*/  UISETP.LT.U32.AND UP0, UPT, UR4, 0x3f, UP0 ;  /* 0x0000003f0400788c */ /* 0x000fe20008701070 */
[----:B------:R-:W-:Y:S01]  /*3020*/  SHF.R.S32.HI R25, RZ, 0x1f, R24 ;  /* 0x0000001fff197819 */ /* 0x000fe20000011418 */
[----:B------:R-:W-:-:S02]  /*3030*/  UISETP.NE.U32.AND UP1, UPT, UR5, 0x1, UPT ;  /* 0x000000010500788c */ /* 0x000fc4000bf25070 */
[----:B------:R-:W-:Y:S02]  /*3040*/  USEL UR5, URZ, 0x1, !UP0 ;  /* 0x000000013f057887 */ /* 0x000fe4000c000000 */
[----:B------:R-:W-:-:S04]  /*3050*/  UISETP.GT.U32.AND UP1, UPT, UR4, 0x3e, !UP1 ;  /* 0x0000003e0400788c */ /* 0x000fc8000cf24070 */
[----:B------:R-:W-:-:S04]  /*3060*/  USEL UR4, URZ, 0x1, !UP1 ;  /* 0x000000013f047887 */ /* 0x000fc8000c800000 */
[----:B------:R-:W-:Y:S01]  /*3070*/  ULOP3.LUT UR10, UR4, UR10, UR5, 0x96, !UPT ;  /* 0x0000000a040a7292 */ /* 0x000fe2000f8e9605 */
[----:B0-2---:R-:W-:Y:S11]  /*3080*/  @!P0 BRA `(.L_x_33) ;  /* 0x0000005c00b08947 */ /* 0x005ff60003800000 */
.L_x_189:
[----:B------:R-:W-:Y:S01]  /*3090*/  IMAD.SHL.U32 R28, R5, 0x40, RZ ;  /* 0x00000040051c7824 */ /* 0x000fe200078e00ff */
[----:B------:R-:W-:Y:S01]  /*30a0*/  ULDC UR6, c[0x0][0x284] ;  /* 0x0000a10000067ab9 */ /* 0x000fe20000000800 */
[----:B------:R-:W-:Y:S01]  /*30b0*/  IMAD.SHL.U32 R32, R4, 0x80, RZ ;  /* 0x0000008004207824 */ /* 0x000fe200078e00ff */
[----:B------:R-:W-:Y:S01]  /*30c0*/  SHF.R.S32.HI R34, RZ, 0x1f, R0 ;  /* 0x0000001fff227819 */ /* 0x000fe20000011400 */
[----:B------:R-:W-:Y:S01]  /*30d0*/  ULDC.64 UR4, c[0x0][0x5d0] ;  /* 0x0001740000047ab9 */ /* 0x000fe20000000a00 */
[----:B------:R-:W-:Y:S01]  /*30e0*/  ISETP.GE.AND P0, PT, R28, UR6, PT ;  /* 0x000000061c007c0c */ /* 0x000fe2000bf06270 */
[----:B0-----:R-:W-:Y:S01]  /*30f0*/  IMAD.WIDE.U32 R10, R0, UR4, R24 ;  /* 0x00000004000a7c25 */ /* 0x001fe2000f8e0018 */
[----:B------:R-:W-:Y:S01]  /*3100*/  SHF.R.S32.HI R33, RZ, 0x1f, R32 ;  /* 0x0000001fff217819 */ /* 0x000fe20000011420 */
[----:B------:R-:W-:Y:S01]  /*3110*/  ULOP3.LUT UR8, UR8, 0x1, URZ, 0xc0, !UPT ;  /* 0x0000000108087892 */ /* 0x000fe2000f8ec03f */
[----:B------:R-:W-:Y:S01]  /*3120*/  ISETP.GE.OR P0, PT, R32, R29, P0 ;  /* 0x0000001d2000720c */ /* 0x000fe20000706670 */
[----:B------:R-:W-:Y:S01]  /*3130*/  IMAD R27, R34, UR4, RZ ;  /* 0x00000004221b7c24 */ /* 0x000fe2000f8e02ff */
[----:B------:R-:W-:-:S03]  /*3140*/  IADD3 R10, P1, R32, R10, RZ ;  /* 0x0000000a200a7210 */ /* 0x000fc60007f3e0ff */
[----:B------:R-:W-:-:S05]  /*3150*/  IMAD R27, R0, UR5, R27 ;  /* 0x00000005001b7c24 */ /* 0x000fca000f8e021b */
[----:B------:R-:W-:-:S03]  /*3160*/  IADD3.X R11, R33, R11, R27, P1, !PT ;  /* 0x0000000b210b7210 */ /* 0x000fc60000ffe41b */
[----:B------:R-:W-:Y:S05]  /*3170*/  @P0 BRA `(.L_x_34) ;  /* 0x0000004400b80947 */ /* 0x000fea0003800000 */
[----:B------:R-:W0:Y:S01]  /*3180*/  LDC.64 R30, c[0x0][0x5c8] ;  /* 0x00017200ff1e7b82 */ /* 0x000e220000000a00 */
[----:B------:R-:W-:Y:S01]  /*3190*/  IMAD.WIDE R26, R5, 0x40, R8 ;  /* 0x00000040051a7825 */ /* 0x000fe200078e0208 */
[----:B------:R-:W-:Y:S01]  /*31a0*/  ULDC.64 UR4, c[0x0][0x5c0] ;  /* 0x0001700000047ab9 */ /* 0x000fe20000000a00 */
[----:B------:R-:W-:Y:S02]  /*31b0*/  BSSY B0, `(.L_x_34) ;  /* 0x000046a000007945 */ /* 0x000fe40003800000 */
[----:B------:R-:W-:Y:S02]  /*31c0*/  IMAD R29, R12, -0x2, R29 ;  /* 0xfffffffe0c1d7824 */ /* 0x000fe400078e021d */
[----:B------:R-:W-:Y:S02]  /*31d0*/  IMAD.IADD R35, R15, 0x1, -R28 ;  /* 0x000000010f237824 */ /* 0x000fe400078e0a1c */
[----:B------:R-:W-:Y:S02]  /*31e0*/  IMAD.IADD R28, R29, 0x1, -R32 ;  /* 0x000000011d1c7824 */ /* 0x000fe400078e0a20 */
[----:B0-----:R-:W-:-:S02]  /*31f0*/  IMAD R4, R27, R30, RZ ;  /* 0x0000001e1b047224 */ /* 0x001fc400078e02ff */
[----:B------:R-:W-:-:S04]  /*3200*/  IMAD.WIDE.U32 R10, R26, R30, R10 ;  /* 0x0000001e1a0a7225 */ /* 0x000fc800078e000a */
[----:B------:R-:W-:Y:S01]  /*3210*/  IMAD R5, R26, R31, R4 ;  /* 0x0000001f1a057224 */ /* 0x000fe200078e0204 */
[----:B------:R-:W-:Y:S02]  /*3220*/  LEA R4, P0, R30, R10, 0x3 ;  /* 0x0000000a1e047211 */ /* 0x000fe400078018ff */
[----:B------:R-:W-:Y:S01]  /*3230*/  IADD3 R10, P1, R10, UR4, RZ ;  /* 0x000000040a0a7c10 */ /* 0x000fe2000ff3e0ff */
[----:B------:R-:W-:Y:S01]  /*3240*/  IMAD.IADD R11, R11, 0x1, R5 ;  /* 0x000000010b0b7824 */ /* 0x000fe200078e0205 */
[----:B------:R-:W-:-:S04]  /*3250*/  IADD3 R4, P2, R4, UR4, RZ ;  /* 0x0000000404047c10 */ /* 0x000fc8000ff5e0ff */
[----:B------:R-:W-:Y:S02]  /*3260*/  LEA.HI.X R5, R30, R11, R31, 0x3, P0 ;  /* 0x0000000b1e057211 */ /* 0x000fe400000f1c1f */
[----:B-1---5:R-:W-:Y:S02]  /*3270*/  FSETP.NEU.AND P0, PT, R7, RZ, PT ;  /* 0x000000ff0700720b */ /* 0x022fe40003f0d000 */
[----:B------:R-:W-:Y:S02]  /*3280*/  IADD3.X R11, R11, UR5, RZ, P1, !PT ;  /* 0x000000050b0b7c10 */ /* 0x000fe40008ffe4ff */
[----:B------:R-:W-:-:S09]  /*3290*/  IADD3.X R5, R5, UR5, RZ, P2, !PT ;  /* 0x0000000505057c10 */ /* 0x000fd200097fe4ff */
[----:B------:R-:W-:Y:S05]  /*32a0*/  @!P0 BRA `(.L_x_35) ;  /* 0x0000003400608947 */ /* 0x000fea0003800000 */
[----:B------:R-:W-:Y:S01]  /*32b0*/  ULDC.64 UR4, c[0x0][0x5b8] ;  /* 0x00016e0000047ab9 */ /* 0x000fe20000000a00 */
[----:B------:R-:W-:Y:S01]  /*32c0*/  ULDC.64 UR16, c[0x0][0x5a8] ;  /* 0x00016a0000107ab9 */ /* 0x000fe20000000a00 */
[----:B------:R-:W-:Y:S01]  /*32d0*/  IMAD.WIDE.U32 R24, R0, UR4, R24 ;  /* 0x0000000400187c25 */ /* 0x000fe2000f8e0018 */
[----:B------:R-:W-:Y:S03]  /*32e0*/  BSSY B1, `(.L_x_36) ;  /* 0x0000010000017945 */ /* 0x000fe60003800000 */
[----:B------:R-:W-:Y:S01]  /*32f0*/  IMAD R29, R34, UR4, RZ ;  /* 0x00000004221d7c24 */ /* 0x000fe2000f8e02ff */
[----:B------:R-:W-:-:S03]  /*3300*/  IADD3 R30, P0, R32, R24, RZ ;  /* 0x00000018201e7210 */ /* 0x000fc60007f1e0ff */
[----:B------:R-:W-:Y:S01]  /*3310*/  IMAD R29, R0, UR5, R29 ;  /* 0x00000005001d7c24 */ /* 0x000fe2000f8e021d */
[----:B------:R-:W-:Y:S01]  /*3320*/  ULDC.64 UR4, c[0x0][0x5b0] ;  /* 0x00016c0000047ab9 */ /* 0x000fe20000000a00 */
[----:B------:R-:W-:-:S03]  /*3330*/  PRMT R0, RZ, 0x7610, R0 ;  /* 0x00007610ff007816 */ /* 0x000fc60000000000 */
[----:B------:R-:W-:Y:S01]  /*3340*/  IADD3.X R31, R33, R25, R29, P0, !PT ;  /* 0x00000019211f7210 */ /* 0x000fe200007fe41d */
[----:B------:R-:W-:Y:S01]  /*3350*/  IMAD R29, R27, UR4, RZ ;  /* 0x000000041b1d7c24 */ /* 0x000fe2000f8e02ff */
[----:B------:R-:W-:Y:S01]  /*3360*/  ISETP.GE.AND P0, PT, R35, 0x1, PT ;  /* 0x000000012300780c */ /* 0x000fe20003f06270 */
[----:B------:R-:W-:-:S03]  /*3370*/  IMAD.WIDE.U32 R24, R26, UR4, R30 ;  /* 0x000000041a187c25 */ /* 0x000fc6000f8e001e */
[----:B------:R-:W-:Y:S01]  /*3380*/  ISETP.LT.OR P2, PT, R28, 0x1, !P0 ;  /* 0x000000011c00780c */ /* 0x000fe20004741670 */
[----:B------:R-:W-:Y:S01]  /*3390*/  IMAD R29, R26, UR5, R29 ;  /* 0x000000051a1d7c24 */ /* 0x000fe2000f8e021d */
[----:B------:R-:W-:-:S04]  /*33a0*/  IADD3 R24, P1, R24, UR16, RZ ;  /* 0x0000001018187c10 */ /* 0x000fc8000ff3e0ff */
[----:B------:R-:W-:-:S07]  /*33b0*/  IADD3.X R25, R25, UR17, R29, P1, !PT ;  /* 0x0000001119197c10 */ /* 0x000fce0008ffe41d */
[----:B------:R-:W-:Y:S05]  /*33c0*/  @P2 BRA `(.L_x_37) ;  /* 0x0000000000042947 */ /* 0x000fea0003800000 */
[----:B------:R0:W5:Y:S02]  /*33d0*/  LDG.E.U8 R0, desc[UR22][R24.64] ;  /* 0x0000001618007981 */ /* 0x000164000c1e1100 */
.L_x_37:
[----:B------:R-:W-:Y:S05]  /*33e0*/  BSYNC B1 ;  /* 0x0000000000017941 */ /* 0x000fea0003800000 */
.L_x_36:
[----:B-----5:R-:W-:Y:S01]  /*33f0*/  LOP3.LUT R0, R0, 0xff, RZ, 0xc0, !PT ;  /* 0x000000ff00007812 */ /* 0x020fe200078ec0ff */
[----:B------:R-:W-:Y:S01]  /*3400*/  BSSY B1, `(.L_x_38) ;  /* 0x000000b000017945 */ /* 0x000fe20003800000 */
[----:B------:R-:W-:Y:S02]  /*3410*/  ISETP.LT.OR P3, PT, R28, 0x2, !P0 ;  /* 0x000000021c00780c */ /* 0x000fe40004761670 */
[----:B------:R-:W-:-:S05]  /*3420*/  F2FP.F16.E4M3.UNPACK_B R0, R0 ;  /* 0x00000000ff00723e */ /* 0x000fca00020006ff */
[----:B------:R-:W-:-:S05]  /*3430*/  HADD2.F32 R0, -RZ, R0.H0_H0 ;  /* 0x20000000ff007230 */ /* 0x000fca0000004100 */
[----:B------:R-:W-:-:S04]  /*3440*/  FMUL R0, R0, R7 ;  /* 0x0000000700007220 */ /* 0x000fc80000400000 */
[----:B------:R-:W-:-:S05]  /*3450*/  FFMA R0, R143, R6, R0 ;  /* 0x000000068f007223 */ /* 0x000fca0000000000 */
[----:B------:R-:W-:Y:S02]  /*3460*/  F2FP.SATFINITE.E4M3.F32.PACK_AB_MERGE_C R29, RZ, R0, RZ ;  /* 0x00000000ff1d723e */ /* 0x000fe400048070ff */
[----:B------:R-:W-:-:S03]  /*3470*/  PRMT R0, RZ, 0x7610, R0 ;  /* 0x00007610ff007816 */ /* 0x000fc60000000000 */
[----:B------:R1:W-:Y:S01]  /*3480*/  @!P2 STG.E.U8 desc[UR22][R10.64], R29 ;  /* 0x0000001d0a00a986 */ /* 0x0003e2000c101116 */
[----:B------:R-:W-:Y:S05]  /*3490*/  @P3 BRA `(.L_x_39) ;  /* 0x0000000000043947 */ /* 0x000fea0003800000 */
[----:B------:R2:W5:Y:S02]  /*34a0*/  LDG.E.U8 R0, desc[UR22][R24.64+0x1] ;  /* 0x0000011618007981 */ /* 0x000564000c1e1100 */
.L_x_39:
[----:B------:R-:W-:Y:S05]  /*34b0*/  BSYNC B1 ;  /* 0x0000000000017941 */ /* 0x000fea0003800000 */
.L_x_38:
[----:B-----5:R-:W-:Y:S01]  /*34c0*/  LOP3.LUT R0, R0, 0xff, RZ, 0xc0, !PT ;  /* 0x000000ff00007812 */ /* 0x020fe200078ec0ff */
[----:B------:R-:W-:Y:S01]  /*34d0*/  BSSY B1, `(.L_x_40) ;  /* 0x0000013000017945 */ /* 0x000fe20003800000 */
[----:B-1----:R-:W-:Y:S02]  /*34e0*/  IADD3 R29, P1, R26, 0x8, RZ ;  /* 0x000000081a1d7810 */ /* 0x002fe40007f3e0ff */
[----:B------:R-:W-:-:S03]  /*34f0*/  F2FP.F16.E4M3.UNPACK_B R0, R0 ;  /* 0x00000000ff00723e */ /* 0x000fc600020006ff */
[----:B------:R-:W-:Y:S01]  /*3500*/  IMAD.X R26, RZ, RZ, R27, P1 ;  /* 0x000000ffff1a7224 */ /* 0x000fe200008e061b */
[----:B------:R-:W-:Y:S01]  /*3510*/  ISETP.GE.AND P1, PT, R35, 0x9, PT ;  /* 0x000000092300780c */ /* 0x000fe20003f26270 */
[----:B------:R-:W-:Y:S02]  /*3520*/  HADD2.F32 R0, -RZ, R0.H0_H0 ;  /* 0x20000000ff007230 */ /* 0x000fe40000004100 */
[----:B------:R-:W-:Y:S01]  /*3530*/  IMAD R26, R26, UR4, RZ ;  /* 0x000000041a1a7c24 */ /* 0x000fe2000f8e02ff */
[----:B------:R-:W-:Y:S01]  /*3540*/  ISETP.LT.OR P4, PT, R28, 0x1, !P1 ;  /* 0x000000011c00780c */ /* 0x000fe20004f81670 */
[----:B------:R-:W-:-:S04]  /*3550*/  IMAD.WIDE.U32 R30, R29, UR4, R30 ;  /* 0x000000041d1e7c25 */ /* 0x000fc8000f8e001e */
[----:B------:R-:W-:Y:S01]  /*3560*/  FMUL R27, R0, R7 ;  /* 0x00000007001b7220 */ /* 0x000fe20000400000 */
[----:B------:R-:W-:Y:S01]  /*3570*/  PRMT R0, RZ, 0x7610, R0 ;  /* 0x00007610ff007816 */ /* 0x000fe20000000000 */
[----:B------:R-:W-:Y:S02]  /*3580*/  IMAD R29, R29, UR5, R26 ;  /* 0x000000051d1d7c24 */ /* 0x000fe4000f8e021a */
[----:B------:R-:W-:Y:S01]  /*3590*/  FFMA R27, R142, R6, R27 ;  /* 0x000000068e1b7223 */ /* 0x000fe2000000001b */
[----:B------:R-:W-:-:S04]  /*35a0*/  IADD3 R26, P2, R30, UR16, RZ ;  /* 0x000000101e1a7c10 */ /* 0x000fc8000ff5e0ff */
[----:B------:R-:W-:Y:S02]  /*35b0*/  F2FP.SATFINITE.E4M3.F32.PACK_AB_MERGE_C R33, RZ, R27, RZ ;  /* 0x0000001bff21723e */ /* 0x000fe400048070ff */
[----:B------:R-:W-:-:S03]  /*35c0*/  IADD3.X R27, R31, UR17, R29, P2, !PT ;  /* 0x000000111f1b7c10 */ /* 0x000fc600097fe41d */
[----:B------:R1:W-:Y:S01]  /*35d0*/  @!P3 STG.E.U8 desc[UR22][R10.64+0x1], R33 ;  /* 0x000001210a00b986 */ /* 0x0003e2000c101116 */
[----:B------:R-:W-:Y:S05]  /*35e0*/  @P4 BRA `(.L_x_41) ;  /* 0x0000000000044947 */ /* 0x000fea0003800000 */
[----:B------:R3:W5:Y:S02]  /*35f0*/  LDG.E.U8 R0, desc[UR22][R26.64] ;  /* 0x000000161a007981 */ /* 0x000764000c1e1100 */
.L_x_41:
[----:B------:R-:W-:Y:S05]  /*3600*/  BSYNC B1 ;  /* 0x0000000000017941 */ /* 0x000fea0003800000 */
.L_x_40:
        /* <DEDUP_REMOVED lines=12> */
.L_x_43:
[----:B------:R-:W-:Y:S05]  /*36d0*/  BSYNC B1 ;  /* 0x0000000000017941 */ /* 0x000fea0003800000 */
.L_x_42:
[----:B-----5:R-:W-:Y:S01]  /*36e0*/  LOP3.LUT R0, R0, 0xff, RZ, 0xc0, !PT ;  /* 0x000000ff00007812 */ /* 0x020fe200078ec0ff */
[----:B------:R-:W-:Y:S01]  /*36f0*/  BSSY B1, `(.L_x_44) ;  /* 0x000000b000017945 */ /* 0x000fe20003800000 */
[----:B------:R-:W-:Y:S02]  /*3700*/  ISETP.LT.OR P3, PT, R28, 0x9, !P0 ;  /* 0x000000091c00780c */ /* 0x000fe40004761670 */
[----:B------:R-:W-:-:S05]  /*3710*/  F2FP.F16.E4M3.UNPACK_B R0, R0 ;  /* 0x00000000ff00723e */ /* 0x000fca00020006ff */
[----:B------:R-:W-:-:S05]  /*3720*/  HADD2.F32 R0, -RZ, R0.H0_H0 ;  /* 0x20000000ff007230 */ /* 0x000fca0000004100 */
[----:B----4-:R-:W-:Y:S01]  /*3730*/  FMUL R29, R0, R7 ;  /* 0x00000007001d7220 */ /* 0x010fe20000400000 */
[----:B------:R-:W-:-:S03]  /*3740*/  PRMT R0, RZ, 0x7610, R0 ;  /* 0x00007610ff007816 */ /* 0x000fc60000000000 */
[----:B------:R-:W-:-:S05]  /*3750*/  FFMA R29, R140, R6, R29 ;  /* 0x000000068c1d7223 */ /* 0x000fca000000001d */
[----:B------:R-:W-:-:S05]  /*3760*/  F2FP.SATFINITE.E4M3.F32.PACK_AB_MERGE_C R29, RZ, R29, RZ ;  /* 0x0000001dff1d723e */ /* 0x000fca00048070ff */
[----:B------:R4:W-:Y:S01]  /*3770*/  @!P2 STG.E.U8 desc[UR22][R4.64+0x1], R29 ;  /* 0x0000011d0400a986 */ /* 0x0009e2000c101116 */
[----:B------:R-:W-:Y:S05]  /*3780*/  @P3 BRA `(.L_x_45) ;  /* 0x0000000000043947 */ /* 0x000fea0003800000 */
[----:B------:R0:W5:Y:S02]  /*3790*/  LDG.E.U8 R0, desc[UR22][R24.64+0x8] ;  /* 0x0000081618007981 */ /* 0x000164000c1e1100 */
.L_x_45:
[----:B------:R-:W-:Y:S05]  /*37a0*/  BSYNC B1 ;  /* 0x0000000000017941 */ /* 0x000fea0003800000 */
.L_x_44:
[----:B-----5:R-:W-:Y:S01]  /*37b0*/  LOP3.LUT R0, R0, 0xff, RZ, 0xc0, !PT ;  /* 0x000000ff00007812 */ /* 0x020fe200078ec0ff */
[----:B------:R-:W-:Y:S01]  /*37c0*/  BSSY B1, `(.L_x_46) ;  /* 0x000000b000017945 */ /* 0x000fe20003800000 */
[----:B------:R-:W-:Y:S02]  /*37d0*/  ISETP.LT.OR P2, PT, R28, 0xa, !P0 ;  /* 0x0000000a1c00780c */ /* 0x000fe40004741670 */
[----:B------:R-:W-:-:S05]  /*37e0*/  F2FP.F16.E4M3.UNPACK_B R0, R0 ;  /* 0x00000000ff00723e */ /* 0x000fca00020006ff */
[----:B------:R-:W-:-:S05]  /*37f0*/  HADD2.F32 R0, -RZ, R0.H0_H0 ;  /* 0x20000000ff007230 */ /* 0x000fca0000004100 */
[----:B------:R-:W-:-:S04]  /*3800*/  FMUL R0, R0, R7 ;  /* 0x0000000700007220 */ /* 0x000fc80000400000 */
[----:B------:R-:W-:-:S05]  /*3810*/  FFMA R0, R139, R6, R0 ;  /* 0x000000068b007223 */ /* 0x000fca0000000000 */
[----:B----4-:R-:W-:Y:S02]  /*3820*/  F2FP.SATFINITE.E4M3.F32.PACK_AB_MERGE_C R29, RZ, R0, RZ ;  /* 0x00000000ff1d723e */ /* 0x010fe400048070ff */
[----:B------:R-:W-:-:S03]  /*3830*/  PRMT R0, RZ, 0x7610, R0 ;  /* 0x00007610ff007816 */ /* 0x000fc60000000000 */
[----:B------:R4:W-:Y:S01]  /*3840*/  @!P3 STG.E.U8 desc[UR22][R10.64+0x8], R29 ;  /* 0x0000081d0a00b986 */ /* 0x0009e2000c101116 */
[----:B------:R-:W-:Y:S05]  /*3850*/  @P2 BRA `(.L_x_47) ;  /* 0x0000000000042947 */ /* 0x000fea0003800000 */
[----:B------:R0:W5:Y:S02]  /*3860*/  LDG.E.U8 R0, desc[UR22][R24.64+0x9] ;  /* 0x0000091618007981 */ /* 0x000164000c1e1100 */
.L_x_47:
[----:B------:R-:W-:Y:S05]  /*3870*/  BSYNC B1 ;  /* 0x0000000000017941 */ /* 0x000fea0003800000 */
.L_x_46:
        /* <DEDUP_REMOVED lines=12> */
.L_x_49:
[----:B------:R-:W-:Y:S05]  /*3940*/  BSYNC B1 ;  /* 0x0000000000017941 */ /* 0x000fea0003800000 */
.L_x_48:
        /* <DEDUP_REMOVED lines=12> */
.L_x_51:
[----:B------:R-:W-:Y:S05]  /*3a10*/  BSYNC B1 ;  /* 0x0000000000017941 */ /* 0x000fea0003800000 */
.L_x_50:
        /* <DEDUP_REMOVED lines=12> */
.L_x_53:
[----:B------:R-:W-:Y:S05]  /*3ae0*/  BSYNC B1 ;  /* 0x0000000000017941 */ /* 0x000fea0003800000 */
.L_x_52:
        /* <DEDUP_REMOVED lines=12> */
.L_x_55:
[----:B------:R-:W-:Y:S05]  /*3bb0*/  BSYNC B1 ;  /* 0x0000000000017941 */ /* 0x000fea0003800000 */
.L_x_54:
        /* <DEDUP_REMOVED lines=12> */
.L_x_57:
[----:B------:R-:W-:Y:S05]  /*3c80*/  BSYNC B1 ;  /* 0x0000000000017941 */ /* 0x000fea0003800000 */
.L_x_56:
        /* <DEDUP_REMOVED lines=12> */
.L_x_59:
[----:B------:R-:W-:Y:S05]  /*3d50*/  BSYNC B1 ;  /* 0x0000000000017941 */ /* 0x000fea0003800000 */
.L_x_58:
        /* <DEDUP_REMOVED lines=12> */
.L_x_61:
[----:B------:R-:W-:Y:S05]  /*3e20*/  BSYNC B1 ;  /* 0x0000000000017941 */ /* 0x000fea0003800000 */
.L_x_60:
        /* <DEDUP_REMOVED lines=12> */
.L_x_63:
[----:B------:R-:W-:Y:S05]  /*3ef0*/  BSYNC B1 ;  /* 0x0000000000017941 */ /* 0x000fea0003800000 */
.L_x_62:
        /* <DEDUP_REMOVED lines=12> */
.L_x_65:
[----:B------:R-:W-:Y:S05]  /*3fc0*/  BSYNC B1 ;  /* 0x0000000000017941 */ /* 0x000fea0003800000 */
.L_x_64:
        /* <DEDUP_REMOVED lines=12> */
.L_x_67:
[----:B------:R-:W-:Y:S05]  /*4090*/  BSYNC B1 ;  /* 0x0000000000017941 */ /* 0x000fea0003800000 */
.L_x_66:
        /* <DEDUP_REMOVED lines=12> */
.L_x_69:
[----:B------:R-:W-:Y:S05]  /*4160*/  BSYNC B1 ;  /* 0x0000000000017941 */ /* 0x000fea0003800000 */
.L_x_68:
        /* <DEDUP_REMOVED lines=12> */
.L_x_71:
[----:B------:R-:W-:Y:S05]  /*4230*/  BSYNC B1 ;  /* 0x0000000000017941 */ /* 0x000fea0003800000 */
.L_x_70:
        /* <DEDUP_REMOVED lines=12> */
.L_x_73:
[----:B------:R-:W-:Y:S05]  /*4300*/  BSYNC B1 ;  /* 0x0000000000017941 */ /* 0x000fea0003800000 */
.L_x_72:
        /* <DEDUP_REMOVED lines=12> */
.L_x_75:
[----:B------:R-:W-:Y:S05]  /*43d0*/  BSYNC B1 ;  /* 0x0000000000017941 */ /* 0x000fea0003800000 */
.L_x_74:
        /* <DEDUP_REMOVED lines=12> */
.L_x_77:
[----:B------:R-:W-:Y:S05]  /*44a0*/  BSYNC B1 ;  /* 0x0000000000017941 */ /* 0x000fea0003800000 */
.L_x_76:
        /* <DEDUP_REMOVED lines=12> */
.L_x_79:
[----:B------:R-:W-:Y:S05]  /*4570*/  BSYNC B1 ;  /* 0x0000000000017941 */ /* 0x000fea0003800000 */
.L_x_78:
        /* <DEDUP_REMOVED lines=12> */
.L_x_81:
[----:B------:R-:W-:Y:S05]  /*4640*/  BSYNC B1 ;  /* 0x0000000000017941 */ /* 0x000fea0003800000 */
.L_x_80:
        /* <DEDUP_REMOVED lines=12> */
.L_x_83:
[----:B------:R-:W-:Y:S05]  /*4710*/  BSYNC B1 ;  /* 0x0000000000017941 */ /* 0x000fea0003800000 */
.L_x_82:
        /* <DEDUP_REMOVED lines=12> */
.L_x_85:
[----:B------:R-:W-:Y:S05]  /*47e0*/  BSYNC B1 ;  /* 0x0000000000017941 */ /* 0x000fea0003800000 */
.L_x_84:
        /* <DEDUP_REMOVED lines=12> */
.L_x_87:
[----:B------:R-:W-:Y:S05]  /*48b0*/  BSYNC B1 ;  /* 0x0000000000017941 */ /* 0x000fea0003800000 */
.L_x_86:
        /* <DEDUP_REMOVED lines=12> */
.L_x_89:
[----:B------:R-:W-:Y:S05]  /*4980*/  BSYNC B1 ;  /* 0x0000000000017941 */ /* 0x000fea0003800000 */
.L_x_88:
        /* <DEDUP_REMOVED lines=12> */
.L_x_91:
[----:B------:R-:W-:Y:S05]  /*4a50*/  BSYNC B1 ;  /* 0x0000000000017941 */ /* 0x000fea0003800000 */
.L_x_90:
        /* <DEDUP_REMOVED lines=12> */
.L_x_93:
[----:B------:R-:W-:Y:S05]  /*4b20*/  BSYNC B1 ;  /* 0x0000000000017941 */ /* 0x000fea0003800000 */
.L_x_92:
        /* <DEDUP_REMOVED lines=12> */
.L_x_95:
[----:B------:R-:W-:Y:S05]  /*4bf0*/  BSYNC B1 ;  /* 0x0000000000017941 */ /* 0x000fea0003800000 */
.L_x_94:
        /* <DEDUP_REMOVED lines=12> */
.L_x_97:
[----:B------:R-:W-:Y:S05]  /*4cc0*/  BSYNC B1 ;  /* 0x0000000000017941 */ /* 0x000fea0003800000 */
.L_x_96:
        /* <DEDUP_REMOVED lines=12> */
.L_x_99:
[----:B------:R-:W-:Y:S05]  /*4d90*/  BSYNC B1 ;  /* 0x0000000000017941 */ /* 0x000fea0003800000 */
.L_x_98:
        /* <DEDUP_REMOVED lines=12> */
.L_x_101:
[----:B------:R-:W-:Y:S05]  /*4e60*/  BSYNC B1 ;  /* 0x0000000000017941 */ /* 0x000fea0003800000 */
.L_x_100:
        /* <DEDUP_REMOVED lines=12> */
.L_x_103:
[----:B------:R-:W-:Y:S05]  /*4f30*/  BSYNC B1 ;  /* 0x0000000000017941 */ /* 0x000fea0003800000 */
.L_x_102:
        /* <DEDUP_REMOVED lines=12> */
.L_x_105:
[----:B------:R-:W-:Y:S05]  /*5000*/  BSYNC B1 ;  /* 0x0000000000017941 */ /* 0x000fea0003800000 */
.L_x_104:
        /* <DEDUP_REMOVED lines=12> */
.L_x_107:
[----:B------:R-:W-:Y:S05]  /*50d0*/  BSYNC B1 ;  /* 0x0000000000017941 */ /* 0x000fea0003800000 */
.L_x_106:
        /* <DEDUP_REMOVED lines=12> */
.L_x_109:
[----:B------:R-:W-:Y:S05]  /*51a0*/  BSYNC B1 ;  /* 0x0000000000017941 */ /* 0x000fea0003800000 */
.L_x_108:
        /* <DEDUP_REMOVED lines=12> */
.L_x_111:
[----:B------:R-:W-:Y:S05]  /*5270*/  BSYNC B1 ;  /* 0x0000000000017941 */ /* 0x000fea0003800000 */
.L_x_110:
        /* <DEDUP_REMOVED lines=12> */
.L_x_113:
[----:B------:R-:W-:Y:S05]  /*5340*/  BSYNC B1 ;  /* 0x0000000000017941 */ /* 0x000fea0003800000 */
.L_x_112:
        /* <DEDUP_REMOVED lines=12> */
.L_x_115:
[----:B------:R-:W-:Y:S05]  /*5410*/  BSYNC B1 ;  /* 0x0000000000017941 */ /* 0x000fea0003800000 */
.L_x_114:
        /* <DEDUP_REMOVED lines=12> */
.L_x_117:
[----:B------:R-:W-:Y:S05]  /*54e0*/  BSYNC B1 ;  /* 0x0000000000017941 */ /* 0x000fea0003800000 */
.L_x_116:
        /* <DEDUP_REMOVED lines=12> */
.L_x_119:
[----:B------:R-:W-:Y:S05]  /*55b0*/  BSYNC B1 ;  /* 0x0000000000017941 */ /* 0x000fea0003800000 */
.L_x_118:
        /* <DEDUP_REMOVED lines=12> */
.L_x_121:
[----:B------:R-:W-:Y:S05]  /*5680*/  BSYNC B1 ;  /* 0x0000000000017941 */ /* 0x000fea0003800000 */
.L_x_120:
        /* <DEDUP_REMOVED lines=12> */
.L_x_123:
[----:B------:R-:W-:Y:S05]  /*5750*/  BSYNC B1 ;  /* 0x0000000000017941 */ /* 0x000fea0003800000 */
.L_x_122:
        /* <DEDUP_REMOVED lines=12> */
.L_x_125:
[----:B------:R-:W-:Y:S05]  /*5820*/  BSYNC B1 ;  /* 0x0000000000017941 */ /* 0x000fea0003800000 */
.L_x_124:
        /* <DEDUP_REMOVED lines=12> */
.L_x_127:
[----:B------:R-:W-:Y:S05]  /*58f0*/  BSYNC B1 ;  /* 0x0000000000017941 */ /* 0x000fea0003800000 */
.L_x_126:
        /* <DEDUP_REMOVED lines=12> */
.L_x_129:
[----:B------:R-:W-:Y:S05]  /*59c0*/  BSYNC B1 ;  /* 0x0000000000017941 */ /* 0x000fea0003800000 */
.L_x_128:
        /* <DEDUP_REMOVED lines=12> */
.L_x_131:
[----:B------:R-:W-:Y:S05]  /*5a90*/  BSYNC B1 ;  /* 0x0000000000017941 */ /* 0x000fea0003800000 */
.L_x_130:
        /* <DEDUP_REMOVED lines=12> */
.L_x_133:
[----:B------:R-:W-:Y:S05]  /*5b60*/  BSYNC B1 ;  /* 0x0000000000017941 */ /* 0x000fea0003800000 */
.L_x_132:
        /* <DEDUP_REMOVED lines=12> */
.L_x_135:
[----:B------:R-:W-:Y:S05]  /*5c30*/  BSYNC B1 ;  /* 0x0000000000017941 */ /* 0x000fea0003800000 */
.L_x_134:
        /* <DEDUP_REMOVED lines=12> */
.L_x_137:
[----:B------:R-:W-:Y:S05]  /*5d00*/  BSYNC B1 ;  /* 0x0000000000017941 */ /* 0x000fea0003800000 */
.L_x_136:
        /* <DEDUP_REMOVED lines=12> */
.L_x_139:
[----:B------:R-:W-:Y:S05]  /*5dd0*/  BSYNC B1 ;  /* 0x0000000000017941 */ /* 0x000fea0003800000 */
.L_x_138:
        /* <DEDUP_REMOVED lines=12> */
.L_x_141:
[----:B------:R-:W-:Y:S05]  /*5ea0*/  BSYNC B1 ;  /* 0x0000000000017941 */ /* 0x000fea0003800000 */
.L_x_140:
        /* <DEDUP_REMOVED lines=12> */
.L_x_143:
[----:B------:R-:W-:Y:S05]  /*5f70*/  BSYNC B1 ;  /* 0x0000000000017941 */ /* 0x000fea0003800000 */
.L_x_142:
        /* <DEDUP_REMOVED lines=12> */
.L_x_145:
[----:B------:R-:W-:Y:S05]  /*6040*/  BSYNC B1 ;  /* 0x0000000000017941 */ /* 0x000fea0003800000 */
.L_x_144:
        /* <DEDUP_REMOVED lines=12> */
.L_x_147:
[----:B------:R-:W-:Y:S05]  /*6110*/  BSYNC B1 ;  /* 0x0000000000017941 */ /* 0x000fea0003800000 */
.L_x_146:
        /* <DEDUP_REMOVED lines=12> */
.L_x_149:
[----:B------:R-:W-:Y:S05]  /*61e0*/  BSYNC B1 ;  /* 0x0000000000017941 */ /* 0x000fea0003800000 */
.L_x_148:
        /* <DEDUP_REMOVED lines=12> */
.L_x_151:
[----:B------:R-:W-:Y:S05]  /*62b0*/  BSYNC B1 ;  /* 0x0000000000017941 */ /* 0x000fea0003800000 */
.L_x_150:
[----:B-----5:R-:W-:Y:S01]  /*62c0*/  LOP3.LUT R0, R0, 0xff, RZ, 0xc0, !PT ;  /* 0x000000ff00007812 */ /* 0x020fe200078ec0ff */
[----:B------:R-:W-:Y:S01]  /*62d0*/  BSSY B1, `(.L_x_152) ;  /* 0x000000b000017945 */ /* 0x000fe20003800000 */
[----:B------:R-:W-:Y:S02]  /*62e0*/  ISETP.LT.OR P3, PT, R28, 0x71, !P1 ;  /* 0x000000711c00780c */ /* 0x000fe40004f61670 */
[----:B------:R-:W-:-:S05]  /*62f0*/  F2FP.F16.E4M3.UNPACK_B R0, R0 ;  /* 0x00000000ff00723e */ /* 0x000fca00020006ff */
[----:B------:R-:W-:-:S05]  /*6300*/  HADD2.F32 R0, -RZ, R0.H0_H0 ;  /* 0x20000000ff007230 */ /* 0x000fca0000004100 */
[----:B0-----:R-:W-:Y:S01]  /*6310*/  FMUL R23, R0, R7 ;  /* 0x0000000700177220 */ /* 0x001fe20000400000 */
[----:B------:R-:W-:-:S03]  /*6320*/  PRMT R0, RZ, 0x7610, R0 ;  /* 0x00007610ff007816 */ /* 0x000fc60000000000 */
[----:B------:R-:W-:-:S05]  /*6330*/  FFMA R23, R22, R6, R23 ;  /* 0x0000000616177223 */ /* 0x000fca0000000017 */
[----:B------:R-:W-:-:S05]  /*6340*/  F2FP.SATFINITE.E4M3.F32.PACK_AB_MERGE_C R23, RZ, R23, RZ ;  /* 0x00000017ff17723e */ /* 0x000fca00048070ff */
[----:B------:R0:W-:Y:S01]  /*6350*/  @!P2 STG.E.U8 desc[UR22][R10.64+0x71], R23 ;  /* 0x000071170a00a986 */ /* 0x0001e2000c101116 */
[----:B------:R-:W-:Y:S05]  /*6360*/  @P3 BRA `(.L_x_153) ;  /* 0x0000000000043947 */ /* 0x000fea0003800000 */
[----:B------:R0:W5:Y:S02]  /*6370*/  LDG.E.U8 R0, desc[UR22][R26.64+0x70] ;  /* 0x000070161a007981 */ /* 0x000164000c1e1100 */
.L_x_153:
[----:B------:R-:W-:Y:S05]  /*6380*/  BSYNC B1 ;  /* 0x0000000000017941 */ /* 0x000fea0003800000 */
.L_x_152:
        /* <DEDUP_REMOVED lines=12> */
.L_x_155:
[----:B------:R-:W-:Y:S05]  /*6450*/  BSYNC B1 ;  /* 0x0000000000017941 */ /* 0x000fea0003800000 */
.L_x_154:
        /* <DEDUP_REMOVED lines=12> */
.L_x_157:
[----:B------:R-:W-:Y:S05]  /*6520*/  BSYNC B1 ;  /* 0x0000000000017941 */ /* 0x000fea0003800000 */
.L_x_156:
        /* <DEDUP_REMOVED lines=12> */
.L_x_159:
[----:B------:R-:W-:Y:S05]  /*65f0*/  BSYNC B1 ;  /* 0x0000000000017941 */ /* 0x000fea0003800000 */
.L_x_158:
        /* <DEDUP_REMOVED lines=12> */
.L_x_161:
[----:B------:R-:W-:Y:S05]  /*66c0*/  BSYNC B1 ;  /* 0x0000000000017941 */ /* 0x000fea0003800000 */
.L_x_160:
[----:B-----5:R-:W-:Y:S01]  /*66d0*/  LOP3.LUT R0, R0, 0xff, RZ, 0xc0, !PT ;  /* 0x000000ff00007812 */ /* 0x020fe200078ec0ff */
[----:B------:R-:W-:Y:S01]  /*66e0*/  BSSY B1, `(.L_x_162) ;  /* 0x000000b000017945 */ /* 0x000fe20003800000 */
[----:B------:R-:W-:Y:S02]  /*66f0*/  ISETP.LT.OR P1, PT, R28, 0x7a, !P1 ;  /* 0x0000007a1c00780c */ /* 0x000fe40004f21670 */
[----:B------:R-:W-:-:S05]  /*6700*/  F2FP.F16.E4M3.UNPACK_B R0, R0 ;  /* 0x00000000ff00723e */ /* 0x000fca00020006ff */
[----:B------:R-:W-:-:S05]  /*6710*/  HADD2.F32 R0, -RZ, R0.H0_H0 ;  /* 0x20000000ff007230 */ /* 0x000fca0000004100 */
[----:B------:R-:W-:-:S04]  /*6720*/  FMUL R0, R0, R7 ;  /* 0x0000000700007220 */ /* 0x000fc80000400000 */
[----:B------:R-:W-:-:S05]  /*6730*/  FFMA R0, R19, R6, R0 ;  /* 0x0000000613007223 */ /* 0x000fca0000000000 */
[----:B01----:R-:W-:Y:S02]  /*6740*/  F2FP.SATFINITE.E4M3.F32.PACK_AB_MERGE_C R11, RZ, R0, RZ ;  /* 0x00000000ff0b723e */ /* 0x003fe400048070ff */
[----:B------:R-:W-:-:S03]  /*6750*/  PRMT R0, RZ, 0x7610, R0 ;  /* 0x00007610ff007816 */ /* 0x000fc60000000000 */
[----:B------:R0:W-:Y:S01]  /*6760*/  @!P2 STG.E.U8 desc[UR22][R4.64+0x78], R11 ;  /* 0x0000780b0400a986 */ /* 0x0001e2000c101116 */
[----:B------:R-:W-:Y:S05]  /*6770*/  @P1 BRA `(.L_x_163) ;  /* 0x0000000000041947 */ /* 0x000fea0003800000 */
[----:B------:R1:W5:Y:S02]  /*6780*/  LDG.E.U8 R0, desc[UR22][R26.64+0x79] ;  /* 0x000079161a007981 */ /* 0x000364000c1e1100 */
.L_x_163:
[----:B------:R-:W-:Y:S05]  /*6790*/  BSYNC B1 ;  /* 0x0000000000017941 */ /* 0x000fea0003800000 */
.L_x_162:
[----:B------:R-:W-:Y:S05]  /*67a0*/  @P1 BRA `(.L_x_164) ;  /* 0x0000001000281947 */ /* 0x000fea0003800000 */
[----:B-----5:R-:W-:-:S04]  /*67b0*/  LOP3.LUT R0, R0, 0xff, RZ, 0xc0, !PT ;  /* 0x000000ff00007812 */ /* 0x020fc800078ec0ff */
[----:B------:R-:W-:-:S05]  /*67c0*/  F2FP.F16.E4M3.UNPACK_B R0, R0 ;  /* 0x00000000ff00723e */ /* 0x000fca00020006ff */
[----:B------:R-:W-:-:S05]  /*67d0*/  HADD2.F32 R0, -RZ, R0.H0_H0 ;  /* 0x20000000ff007230 */ /* 0x000fca0000004100 */
[----:B0-----:R-:W-:-:S04]  /*67e0*/  FMUL R11, R0, R7 ;  /* 0x00000007000b7220 */ /* 0x001fc80000400000 */
[----:B------:R-:W-:-:S05]  /*67f0*/  FFMA R11, R18, R6, R11 ;  /* 0x00000006120b7223 */ /* 0x000fca000000000b */
[----:B------:R-:W-:-:S05]  /*6800*/  F2FP.SATFINITE.E4M3.F32.PACK_AB_MERGE_C R11, RZ, R11, RZ ;  /* 0x0000000bff0b723e */ /* 0x000fca00048070ff */
[----:B------:R0:W-:Y:S01]  /*6810*/  STG.E.U8 desc[UR22][R4.64+0x79], R11 ;  /* 0x0000790b04007986 */ /* 0x0001e2000c101116 */
[----:B------:R-:W-:Y:S05]  /*6820*/  BRA `(.L_x_164) ;  /* 0x0000001000087947 */ /* 0x000fea0003800000 */
.L_x_35:
[----:B------:R-:W-:Y:S01]  /*6830*/  ISETP.GE.AND P1, PT, R35, 0x1, PT ;  /* 0x000000012300780c */ /* 0x000fe20003f26270 */
[-C--:B------:R-:W-:Y:S01]  /*6840*/  FMUL R143, R143, R6.reuse ;  /* 0x000000068f8f7220 */ /* 0x080fe20000400000 */
[----:B------:R-:W-:Y:S01]  /*6850*/  ISETP.GE.AND P0, PT, R35, 0x9, PT ;  /* 0x000000092300780c */ /* 0x000fe20003f06270 */
[-C--:B------:R-:W-:Y:S01]  /*6860*/  FMUL R142, R142, R6.reuse ;  /* 0x000000068e8e7220 */ /* 0x080fe20000400000 */
[C---:B------:R-:W-:Y:S01]  /*6870*/  ISETP.LT.OR P2, PT, R28.reuse, 0x1, !P1 ;  /* 0x000000011c00780c */ /* 0x040fe20004f41670 */
[-C--:B------:R-:W-:Y:S01]  /*6880*/  FMUL R141, R141, R6.reuse ;  /* 0x000000068d8d7220 */ /* 0x080fe20000400000 */
[----:B------:R-:W-:Y:S01]  /*6890*/  ISETP.LT.OR P3, PT, R28, 0x2, !P1 ;  /* 0x000000021c00780c */ /* 0x000fe20004f61670 */
[-C--:B------:R-:W-:Y:S01]  /*68a0*/  FMUL R140, R140, R6.reuse ;  /* 0x000000068c8c7220 */ /* 0x080fe20000400000 */
[----:B------:R-:W-:Y:S01]  /*68b0*/  ISETP.LT.OR P4, PT, R28, 0x1, !P0 ;  /* 0x000000011c00780c */ /* 0x000fe20004781670 */
[-C--:B------:R-:W-:Y:S01]  /*68c0*/  FMUL R139, R139, R6.reuse ;  /* 0x000000068b8b7220 */ /* 0x080fe20000400000 */
[----:B------:R-:W-:Y:S01]  /*68d0*/  F2FP.SATFINITE.E4M3.F32.PACK_AB_MERGE_C R143, RZ, R143, RZ ;  /* 0x0000008fff8f723e */ /* 0x000fe200048070ff */
[----:B------:R-:W-:Y:S01]  /*68e0*/  FMUL R138, R138, R6 ;  /* 0x000000068a8a7220 */ /* 0x000fe20000400000 */
[----:B------:R-:W-:Y:S01]  /*68f0*/  F2FP.SATFINITE.E4M3.F32.PACK_AB_MERGE_C R25, RZ, R142, RZ ;  /* 0x0000008eff19723e */ /* 0x000fe200048070ff */
[-C--:B------:R-:W-:Y:S01]  /*6900*/  FMUL R137, R137, R6.reuse ;  /* 0x0000000689897220 */ /* 0x080fe20000400000 */
[----:B------:R-:W-:Y:S01]  /*6910*/  F2FP.SATFINITE.E4M3.F32.PACK_AB_MERGE_C R141, RZ, R141, RZ ;  /* 0x0000008dff8d723e */ /* 0x000fe200048070ff */
[-C--:B------:R-:W-:Y:S01]  /*6920*/  FMUL R136, R136, R6.reuse ;  /* 0x0000000688887220 */ /* 0x080fe20000400000 */
[C---:B------:R-:W-:Y:S01]  /*6930*/  ISETP.LT.OR P5, PT, R28.reuse, 0x9, !P0 ;  /* 0x000000091c00780c */ /* 0x040fe200047a1670 */
[----:B------:R-:W-:Y:S01]  /*6940*/  @!P2 STG.E.U8 desc[UR22][R10.64], R143 ;  /* 0x0000008f0a00a986 */ /* 0x000fe2000c101116 */
[C---:B------:R-:W-:Y:S01]  /*6950*/  ISETP.LT.OR P2, PT, R28.reuse, 0x2, !P0 ;  /* 0x000000021c00780c */ /* 0x040fe20004741670 */
[-C--:B------:R-:W-:Y:S01]  /*6960*/  FMUL R135, R135, R6.reuse ;  /* 0x0000000687877220 */ /* 0x080fe20000400000 */
[C---:B------:R-:W-:Y:S01]  /*6970*/  ISETP.LT.OR P6, PT, R28.reuse, 0xa, !P0 ;  /* 0x0000000a1c00780c */ /* 0x040fe200047c1670 */
[----:B------:R0:W-:Y:S01]  /*6980*/  @!P3 STG.E.U8 desc[UR22][R10.64+0x1], R25 ;  /* 0x000001190a00b986 */ /* 0x0001e2000c101116 */
[----:B------:R-:W-:Y:S01]  /*6990*/  ISETP.LT.OR P3, PT, R28, 0x9, !P1 ;  /* 0x000000091c00780c */ /* 0x000fe20004f61670 */
[-C--:B------:R-:W-:Y:S01]  /*69a0*/  FMUL R134, R134, R6.reuse ;  /* 0x0000000686867220 */ /* 0x080fe20000400000 */
[----:B------:R-:W-:Y:S01]  /*69b0*/  F2FP.SATFINITE.E4M3.F32.PACK_AB_MERGE_C R139, RZ, R139, RZ ;  /* 0x0000008bff8b723e */ /* 0x000fe200048070ff */
[----:B------:R-:W-:Y:S01]  /*69c0*/  @!P4 STG.E.U8 desc[UR22][R4.64], R141 ;  /* 0x0000008d0400c986 */ /* 0x000fe2000c101116 */
[----:B------:R-:W-:Y:S01]  /*69d0*/  ISETP.LT.OR P4, PT, R28, 0xa, !P1 ;  /* 0x0000000a1c00780c */ /* 0x000fe20004f81670 */
[----:B------:R-:W-:Y:S01]  /*69e0*/  FMUL R133, R133, R6 ;  /* 0x0000000685857220 */ /* 0x000fe20000400000 */
[----:B------:R-:W-:Y:S01]  /*69f0*/  F2FP.SATFINITE.E4M3.F32.PACK_AB_MERGE_C R27, RZ, R138, RZ ;  /* 0x0000008aff1b723e */ /* 0x000fe200048070ff */
[-C--:B------:R-:W-:Y:S01]  /*6a00*/  FMUL R132, R132, R6.reuse ;  /* 0x0000000684847220 */ /* 0x080fe20000400000 */
[----:B------:R-:W-:Y:S01]  /*6a10*/  F2FP.SATFINITE.E4M3.F32.PACK_AB_MERGE_C R137, RZ, R137, RZ ;  /* 0x00000089ff89723e */ /* 0x000fe200048070ff */
[----:B------:R-:W-:Y:S01]  /*6a20*/  FMUL R131, R131, R6 ;  /* 0x0000000683837220 */ /* 0x000fe20000400000 */
[----:B------:R-:W-:Y:S01]  /*6a30*/  F2FP.SATFINITE.E4M3.F32.PACK_AB_MERGE_C R29, RZ, R136, RZ ;  /* 0x00000088ff1d723e */ /* 0x000fe200048070ff */
[----:B------:R-:W-:Y:S01]  /*6a40*/  FMUL R130, R130, R6 ;  /* 0x0000000682827220 */ /* 0x000fe20000400000 */
[----:B0-----:R-:W-:Y:S01]  /*6a50*/  F2FP.SATFINITE.E4M3.F32.PACK_AB_MERGE_C R25, RZ, R140, RZ ;  /* 0x0000008cff19723e */ /* 0x001fe200048070ff */
[-C--:B------:R-:W-:Y:S01]  /*6a60*/  FMUL R129, R129, R6.reuse ;  /* 0x0000000681817220 */ /* 0x080fe20000400000 */
[----:B------:R-:W-:Y:S01]  /*6a70*/  F2FP.SATFINITE.E4M3.F32.PACK_AB_MERGE_C R135, RZ, R135, RZ ;  /* 0x00000087ff87723e */ /* 0x000fe200048070ff */
[-C--:B------:R-:W-:Y:S01]  /*6a80*/  FMUL R128, R128, R6.reuse ;  /* 0x0000000680807220 */ /* 0x080fe20000400000 */
[----:B------:R-:W-:Y:S01]  /*6a90*/  F2FP.SATFINITE.E4M3.F32.PACK_AB_MERGE_C R133, RZ, R133, RZ ;  /* 0x00000085ff85723e */ /* 0x000fe200048070ff */
[----:B------:R0:W-:Y:S01]  /*6aa0*/  @!P2 STG.E.U8 desc[UR22][R4.64+0x1], R25 ;  /* 0x000001190400a986 */ /* 0x0001e2000c101116 */
[C---:B------:R-:W-:Y:S01]  /*6ab0*/  ISETP.LT.OR P2, PT, R28.reuse, 0x19, !P1 ;  /* 0x000000191c00780c */ /* 0x040fe20004f41670 */
[-C--:B------:R-:W-:Y:S01]  /*6ac0*/  FMUL R127, R127, R6.reuse ;  /* 0x000000067f7f7220 */ /* 0x080fe20000400000 */
[----:B------:R-:W-:Y:S01]  /*6ad0*/  F2FP.SATFINITE.E4M3.F32.PACK_AB_MERGE_C R131, RZ, R131, RZ ;  /* 0x00000083ff83723e */ /* 0x000fe200048070ff */
[----:B------:R-:W-:Y:S01]  /*6ae0*/  @!P3 STG.E.U8 desc[UR22][R10.64+0x8], R139 ;  /* 0x0000088b0a00b986 */ /* 0x000fe2000c101116 */
[----:B------:R-:W-:Y:S01]  /*6af0*/  ISETP.LT.OR P3, PT, R28, 0x11, !P1 ;  /* 0x000000111c00780c */ /* 0x000fe20004f61670 */
        /* <DEDUP_REMOVED lines=8> */
[----:B------:R-:W-:Y:S01]  /*6b80*/  FMUL R124, R124, R6 ;  /* 0x000000067c7c7220 */ /* 0x000fe20000400000 */
[----:B0-----:R-:W-:Y:S01]  /*6b90*/  F2FP.SATFINITE.E4M3.F32.PACK_AB_MERGE_C R25, RZ, R134, RZ ;  /* 0x00000086ff19723e */ /* 0x001fe200048070ff */
[----:B------:R0:W-:Y:S01]  /*6ba0*/  @!P6 STG.E.U8 desc[UR22][R4.64+0x9], R29 ;  /* 0x0000091d0400e986 */ /* 0x0001e2000c101116 */
[----:B------:R-:W-:Y:S01]  /*6bb0*/  ISETP.LT.OR P6, PT, R28, 0x12, !P0 ;  /* 0x000000121c00780c */ /* 0x000fe200047c1670 */
[-C--:B------:R-:W-:Y:S01]  /*6bc0*/  FMUL R123, R123, R6.reuse ;  /* 0x000000067b7b7220 */ /* 0x080fe20000400000 */
[----:B------:R-:W-:Y:S01]  /*6bd0*/  FMUL R122, R122, R6 ;  /* 0x000000067a7a7220 */ /* 0x000fe20000400000 */
[----:B-1----:R-:W-:Y:S01]  /*6be0*/  F2FP.SATFINITE.E4M3.F32.PACK_AB_MERGE_C R27, RZ, R132, RZ ;  /* 0x00000084ff1b723e */ /* 0x002fe200048070ff */
[----:B------:R-:W-:Y:S01]  /*6bf0*/  @!P3 STG.E.U8 desc[UR22][R10.64+0x10], R135 ;  /* 0x000010870a00b986 */ /* 0x000fe2000c101116 */
[C---:B------:R-:W-:Y:S01]  /*6c00*/  ISETP.LT.OR P3, PT, R28.reuse, 0x1a, !P1 ;  /* 0x0000001a1c00780c */ /* 0x040fe20004f61670 */
[-C--:B------:R-:W-:Y:S01]  /*6c10*/  FMUL R121, R121, R6.reuse ;  /* 0x0000000679797220 */ /* 0x080fe20000400000 */
[----:B------:R-:W-:Y:S01]  /*6c20*/  F2FP.SATFINITE.E4M3.F32.PACK_AB_MERGE_C R125, RZ, R125, RZ ;  /* 0x0000007dff7d723e */ /* 0x000fe200048070ff */
[----:B------:R1:W-:Y:S01]  /*6c30*/  @!P4 STG.E.U8 desc[UR22][R10.64+0x11], R25 ;  /* 0x000011190a00c986 */ /* 0x0003e2000c101116 */
[----:B------:R-:W-:Y:S01]  /*6c40*/  ISETP.LT.OR P4, PT, R28, 0x1a, !P0 ;  /* 0x0000001a1c00780c */ /* 0x000fe20004781670 */
[----:B------:R-:W-:Y:S01]  /*6c50*/  FMUL R120, R120, R6 ;  /* 0x0000000678787220 */ /* 0x000fe20000400000 */
[----:B0-----:R-:W-:Y:S01]  /*6c60*/  F2FP.SATFINITE.E4M3.F32.PACK_AB_MERGE_C R29, RZ, R126, RZ ;  /* 0x0000007eff1d723e */ /* 0x001fe200048070ff */
[----:B------:R-:W-:Y:S01]  /*6c70*/  @!P5 STG.E.U8 desc[UR22][R4.64+0x10], R133 ;  /* 0x000010850400d986 */ /* 0x000fe2000c101116 */
[C---:B------:R-:W-:Y:S01]  /*6c80*/  ISETP.LT.OR P5, PT, R28.reuse, 0x21, !P1 ;  /* 0x000000211c00780c */ /* 0x040fe20004fa1670 */
[-C--:B------:R-:W-:Y:S01]  /*6c90*/  FMUL R119, R119, R6.reuse ;  /* 0x0000000677777220 */ /* 0x080fe20000400000 */
[----:B------:R-:W-:Y:S01]  /*6ca0*/  F2FP.SATFINITE.E4M3.F32.PACK_AB_MERGE_C R123, RZ, R123, RZ ;  /* 0x0000007bff7b723e */ /* 0x000fe200048070ff */
[----:B------:R0:W-:Y:S01]  /*6cb0*/  @!P6 STG.E.U8 desc[UR22][R4.64+0x11], R27 ;  /* 0x0000111b0400e986 */ /* 0x0001e2000c101116 */
[----:B------:R-:W-:Y:S01]  /*6cc0*/  ISETP.LT.OR P6, PT, R28, 0x22, !P1 ;  /* 0x000000221c00780c */ /* 0x000fe20004fc1670 */
[-C--:B------:R-:W-:Y:S01]  /*6cd0*/  FMUL R118, R118, R6.reuse ;  /* 0x0000000676767220 */ /* 0x080fe20000400000 */
[----:B------:R-:W-:Y:S01]  /*6ce0*/  F2FP.SATFINITE.E4M3.F32.PACK_AB_MERGE_C R121, RZ, R121, RZ ;  /* 0x00000079ff79723e */ /* 0x000fe200048070ff */
[----:B------:R-:W-:Y:S01]  /*6cf0*/  @!P2 STG.E.U8 desc[UR22][R10.64+0x18], R131 ;  /* 0x000018830a00a986 */ /* 0x000fe2000c101116 */
[----:B------:R-:W-:Y:S01]  /*6d00*/  ISETP.LT.OR P2, PT, R28, 0x19, !P0 ;  /* 0x000000191c00780c */ /* 0x000fe20004741670 */
[----:B------:R-:W-:Y:S01]  /*6d10*/  FMUL R117, R117, R6 ;  /* 0x0000000675757220 */ /* 0x000fe20000400000 */
[----:B-1----:R-:W-:Y:S01]  /*6d20*/  F2FP.SATFINITE.E4M3.F32.PACK_AB_MERGE_C R25, RZ, R130, RZ ;  /* 0x00000082ff19723e */ /* 0x002fe200048070ff */
[-C--:B------:R-:W-:Y:S01]  /*6d30*/  FMUL R116, R116, R6.reuse ;  /* 0x0000000674747220 */ /* 0x080fe20000400000 */
[----:B------:R-:W-:Y:S01]  /*6d40*/  F2FP.SATFINITE.E4M3.F32.PACK_AB_MERGE_C R119, RZ, R119, RZ ;  /* 0x00000077ff77723e */ /* 0x000fe200048070ff */
[----:B------:R-:W-:Y:S01]  /*6d50*/  FMUL R115, R115, R6 ;  /* 0x0000000673737220 */ /* 0x000fe20000400000 */
[----:B------:R-:W-:Y:S01]  /*6d60*/  F2FP.SATFINITE.E4M3.F32.PACK_AB_MERGE_C R117, RZ, R117, RZ ;  /* 0x00000075ff75723e */ /* 0x000fe200048070ff */
[----:B------:R1:W-:Y:S01]  /*6d70*/  @!P3 STG.E.U8 desc[UR22][R10.64+0x19], R25 ;  /* 0x000019190a00b986 */ /* 0x0003e2000c101116 */
[----:B0-----:R-:W-:Y:S01]  /*6d80*/  F2FP.SATFINITE.E4M3.F32.PACK_AB_MERGE_C R27, RZ, R128, RZ ;  /* 0x00000080ff1b723e */ /* 0x001fe200048070ff */
[-C--:B------:R-:W-:Y:S01]  /*6d90*/  FMUL R114, R114, R6.reuse ;  /* 0x0000000672727220 */ /* 0x080fe20000400000 */
[----:B------:R-:W-:Y:S01]  /*6da0*/  ISETP.LT.OR P3, PT, R28, 0x21, !P0 ;  /* 0x000000211c00780c */ /* 0x000fe20004761670 */
[-C--:B------:R-:W-:Y:S01]  /*6db0*/  FMUL R113, R113, R6.reuse ;  /* 0x0000000671717220 */ /* 0x080fe20000400000 */
[-C--:B------:R-:W-:Y:S01]  /*6dc0*/  FMUL R112, R112, R6.reuse ;  /* 0x0000000670707220 */ /* 0x080fe20000400000 */
[----:B------:R-:W-:Y:S01]  /*6dd0*/  @!P2 STG.E.U8 desc[UR22][R4.64+0x18], R129 ;  /* 0x000018810400a986 */ /* 0x000fe2000c101116 */
[C---:B------:R-:W-:Y:S01]  /*6de0*/  ISETP.LT.OR P2, PT, R28.reuse, 0x29, !P0 ;  /* 0x000000291c00780c */ /* 0x040fe20004741670 */
[-C--:B------:R-:W-:Y:S01]  /*6df0*/  FMUL R111, R111, R6.reuse ;  /* 0x000000066f6f7220 */ /* 0x080fe20000400000 */
[----:B------:R-:W-:Y:S01]  /*6e00*/  F2FP.SATFINITE.E4M3.F32.PACK_AB_MERGE_C R115, RZ, R115, RZ ;  /* 0x00000073ff73723e */ /* 0x000fe200048070ff */
[----:B------:R0:W-:Y:S01]  /*6e10*/  @!P4 STG.E.U8 desc[UR22][R4.64+0x19], R27 ;  /* 0x0000191b0400c986 */ /* 0x0001e2000c101116 */
[----:B------:R-:W-:Y:S01]  /*6e20*/  ISETP.LT.OR P4, PT, R28, 0x22, !P0 ;  /* 0x000000221c00780c */ /* 0x000fe20004781670 */
        /* <DEDUP_REMOVED lines=9> */
[----:B------:R-:W-:Y:S01]  /*6ec0*/  F2FP.SATFINITE.E4M3.F32.PACK_AB_MERGE_C R111, RZ, R111, RZ ;  /* 0x0000006fff6f723e */ /* 0x000fe200048070ff */
[----:B------:R-:W-:Y:S01]  /*6ed0*/  @!P3 STG.E.U8 desc[UR22][R4.64+0x20], R125 ;  /* 0x0000207d0400b986 */ /* 0x000fe2000c101116 */
[----:B0-----:R-:W-:Y:S01]  /*6ee0*/  F2FP.SATFINITE.E4M3.F32.PACK_AB_MERGE_C R27, RZ, R122, RZ ;  /* 0x0000007aff1b723e */ /* 0x001fe200048070ff */
[-C--:B------:R-:W-:Y:S01]  /*6ef0*/  FMUL R107, R107, R6.reuse ;  /* 0x000000066b6b7220 */ /* 0x080fe20000400000 */
[C---:B------:R-:W-:Y:S01]  /*6f00*/  ISETP.LT.OR P3, PT, R28.reuse, 0x2a, !P0 ;  /* 0x0000002a1c00780c */ /* 0x040fe20004761670 */
[----:B------:R0:W-:Y:S01]  /*6f10*/  @!P4 STG.E.U8 desc[UR22][R4.64+0x21], R25 ;  /* 0x000021190400c986 */ /* 0x0001e2000c101116 */
[----:B------:R-:W-:Y:S01]  /*6f20*/  ISETP.LT.OR P4, PT, R28, 0x32, !P1 ;  /* 0x000000321c00780c */ /* 0x000fe20004f81670 */
[-C--:B------:R-:W-:Y:S01]  /*6f30*/  FMUL R106, R106, R6.reuse ;  /* 0x000000066a6a7220 */ /* 0x080fe20000400000 */
[----:B------:R-:W-:Y:S01]  /*6f40*/  F2FP.SATFINITE.E4M3.F32.PACK_AB_MERGE_C R109, RZ, R109, RZ ;  /* 0x0000006dff6d723e */ /* 0x000fe200048070ff */
[----:B------:R-:W-:Y:S01]  /*6f50*/  @!P5 STG.E.U8 desc[UR22][R10.64+0x28], R123 ;  /* 0x0000287b0a00d986 */ /* 0x000fe2000c101116 */
[C---:B------:R-:W-:Y:S01]  /*6f60*/  ISETP.LT.OR P5, PT, R28.reuse, 0x31, !P0 ;  /* 0x000000311c00780c */ /* 0x040fe200047a1670 */
[----:B------:R-:W-:Y:S01]  /*6f70*/  FMUL R105, R105, R6 ;  /* 0x0000000669697220 */ /* 0x000fe20000400000 */
[----:B-1----:R-:W-:Y:S01]  /*6f80*/  F2FP.SATFINITE.E4M3.F32.PACK_AB_MERGE_C R29, RZ, R116, RZ ;  /* 0x00000074ff1d723e */ /* 0x002fe200048070ff */
[----:B------:R1:W-:Y:S01]  /*6f90*/  @!P6 STG.E.U8 desc[UR22][R10.64+0x29], R27 ;  /* 0x0000291b0a00e986 */ /* 0x0003e2000c101116 */
[----:B------:R-:W-:Y:S01]  /*6fa0*/  ISETP.LT.OR P6, PT, R28, 0x32, !P0 ;  /* 0x000000321c00780c */ /* 0x000fe200047c1670 */
[-C--:B------:R-:W-:Y:S01]  /*6fb0*/  FMUL R104, R104, R6.reuse ;  /* 0x0000000668687220 */ /* 0x080fe20000400000 */
[----:B------:R-:W-:Y:S01]  /*6fc0*/  F2FP.SATFINITE.E4M3.F32.PACK_AB_MERGE_C R107, RZ, R107, RZ ;  /* 0x0000006bff6b723e */ /* 0x000fe200048070ff */
[----:B------:R-:W-:Y:S01]  /*6fd0*/  @!P2 STG.E.U8 desc[UR22][R4.64+0x28], R121 ;  /* 0x000028790400a986 */ /* 0x000fe2000c101116 */
[----:B------:R-:W-:Y:S01]  /*6fe0*/  ISETP.LT.OR P2, PT, R28, 0x31, !P1 ;  /* 0x000000311c00780c */ /* 0x000fe20004f41670 */
[----:B------:R-:W-:Y:S01]  /*6ff0*/  FMUL R103, R103, R6 ;  /* 0x0000000667677220 */ /* 0x000fe20000400000 */
[----:B0-----:R-:W-:Y:S01]  /*7000*/  F2FP.SATFINITE.E4M3.F32.PACK_AB_MERGE_C R25, RZ, R120, RZ ;  /* 0x00000078ff19723e */ /* 0x001fe200048070ff */
[-C--:B------:R-:W-:Y:S01]  /*7010*/  FMUL R102, R102, R6.reuse ;  /* 0x0000000666667220 */ /* 0x080fe20000400000 */
[-C--:B------:R-:W-:Y:S01]  /*7020*/  FMUL R101, R101, R6.reuse ;  /* 0x0000000665657220 */ /* 0x080fe20000400000 */
[----:B------:R-:W-:Y:S01]  /*7030*/  F2FP.SATFINITE.E4M3.F32.PACK_AB_MERGE_C R105, RZ, R105, RZ ;  /* 0x00000069ff69723e */ /* 0x000fe200048070ff */
[----:B------:R-:W-:Y:S01]  /*7040*/  FMUL R100, R100, R6 ;  /* 0x0000000664647220 */ /* 0x000fe20000400000 */
[----:B-1----:R-:W-:Y:S01]  /*7050*/  F2FP.SATFINITE.E4M3.F32.PACK_AB_MERGE_C R27, RZ, R118, RZ ;  /* 0x00000076ff1b723e */ /* 0x002fe200048070ff */
[----:B------:R0:W-:Y:S01]  /*7060*/  @!P3 STG.E.U8 desc[UR22][R4.64+0x29], R25 ;  /* 0x000029190400b986 */ /* 0x0001e2000c101116 */
        /* <DEDUP_REMOVED lines=9> */
[-C--:B------:R-:W-:Y:S01]  /*7100*/  FMUL R97, R97, R6.reuse ;  /* 0x0000000661617220 */ /* 0x080fe20000400000 */
[-C--:B------:R-:W-:Y:S01]  /*7110*/  FMUL R96, R96, R6.reuse ;  /* 0x0000000660607220 */ /* 0x080fe20000400000 */
[----:B------:R-:W-:Y:S01]  /*7120*/  @!P5 STG.E.U8 desc[UR22][R4.64+0x30], R117 ;  /* 0x000030750400d986 */ /* 0x000fe2000c101116 */
[C---:B------:R-:W-:Y:S01]  /*7130*/  ISETP.LT.OR P5, PT, R28.reuse, 0x39, !P0 ;  /* 0x000000391c00780c */ /* 0x040fe200047a1670 */
[----:B------:R-:W-:Y:S01]  /*7140*/  FMUL R95, R95, R6 ;  /* 0x000000065f5f7220 */ /* 0x000fe20000400000 */
[----:B0-----:R-:W-:Y:S01]  /*7150*/  F2FP.SATFINITE.E4M3.F32.PACK_AB_MERGE_C R25, RZ, R114, RZ ;  /* 0x00000072ff19723e */ /* 0x001fe200048070ff */
        /* <DEDUP_REMOVED lines=13> */
[C---:B------:R-:W-:Y:S01]  /*7230*/  ISETP.LT.OR P5, PT, R28.reuse, 0x49, !P1 ;  /* 0x000000491c00780c */ /* 0x040fe20004fa1670 */
[----:B------:R-:W-:Y:S01]  /*7240*/  FMUL R91, R91, R6 ;  /* 0x000000065b5b7220 */ /* 0x000fe20000400000 */
[----:B0-----:R-:W-:Y:S01]  /*7250*/  F2FP.SATFINITE.E4M3.F32.PACK_AB_MERGE_C R29, RZ, R106, RZ ;  /* 0x0000006aff1d723e */ /* 0x001fe200048070ff */
        /* <DEDUP_REMOVED lines=24> */
[----:B------:R-:W-:Y:S01]  /*73e0*/  FMUL R17, R17, R6 ;  /* 0x0000000611117220 */ /* 0x000fe20000400000 */
[----:B-1----:R-:W-:Y:S01]  /*73f0*/  F2FP.SATFINITE.E4M3.F32.PACK_AB_MERGE_C R25, RZ, R104, RZ ;  /* 0x00000068ff19723e */ /* 0x002fe200048070ff */
[----:B------:R-:W-:Y:S01]  /*7400*/  @!P5 STG.E.U8 desc[UR22][R10.64+0x48], R107 ;  /* 0x0000486b0a00d986 */ /* 0x000fe2000c101116 */
[----:B------:R-:W-:Y:S01]  /*7410*/  ISETP.LT.OR P5, PT, R28, 0x51, !P1 ;  /* 0x000000511c00780c */ /* 0x000fe20004fa1670 */
[-C--:B------:R-:W-:Y:S01]  /*7420*/  FMUL R16, R16, R6.reuse ;  /* 0x0000000610107220 */ /* 0x080fe20000400000 */
[-C--:B------:R-:W-:Y:S01]  /*7430*/  FMUL R19, R19, R6.reuse ;  /* 0x0000000613137220 */ /* 0x080fe20000400000 */
[----:B------:R1:W-:Y:S01]  /*7440*/  @!P6 STG.E.U8 desc[UR22][R10.64+0x49], R29 ;  /* 0x0000491d0a00e986 */ /* 0x0003e2000c101116 */
[----:B------:R-:W-:Y:S01]  /*7450*/  ISETP.LT.OR P6, PT, R28, 0x52, !P1 ;  /* 0x000000521c00780c */ /* 0x000fe20004fc1670 */
[----:B------:R-:W-:Y:S01]  /*7460*/  FMUL R18, R18, R6 ;  /* 0x0000000612127220 */ /* 0x000fe20000400000 */
[----:B------:R-:W-:Y:S01]  /*7470*/  F2FP.SATFINITE.E4M3.F32.PACK_AB_MERGE_C R21, RZ, R21, RZ ;  /* 0x00000015ff15723e */ /* 0x000fe200048070ff */
[----:B------:R-:W-:Y:S01]  /*7480*/  @!P3 STG.E.U8 desc[UR22][R4.64+0x48], R105 ;  /* 0x000048690400b986 */ /* 0x000fe2000c101116 */
[----:B0-----:R-:W-:-:S02]  /*7490*/  F2FP.SATFINITE.E4M3.F32.PACK_AB_MERGE_C R27, RZ, R102, RZ ;  /* 0x00000066ff1b723e */ /* 0x001fc400048070ff */
[C---:B------:R-:W-:Y:S01]  /*74a0*/  ISETP.LT.OR P3, PT, R28.reuse, 0x52, !P0 ;  /* 0x000000521c00780c */ /* 0x040fe20004761670 */
[----:B------:R0:W-:Y:S01]  /*74b0*/  @!P4 STG.E.U8 desc[UR22][R4.64+0x49], R25 ;  /* 0x000049190400c986 */ /* 0x0001e2000c101116 */
[C---:B------:R-:W-:Y:S02]  /*74c0*/  ISETP.LT.OR P4, PT, R28.reuse, 0x59, !P0 ;  /* 0x000000591c00780c */ /* 0x040fe40004781670 */
[----:B------:R-:W-:Y:S01]  /*74d0*/  F2FP.SATFINITE.E4M3.F32.PACK_AB_MERGE_C R17, RZ, R17, RZ ;  /* 0x00000011ff11723e */ /* 0x000fe200048070ff */
[----:B------:R-:W-:Y:S01]  /*74e0*/  @!P5 STG.E.U8 desc[UR22][R10.64+0x50], R103 ;  /* 0x000050670a00d986 */ /* 0x000fe2000c101116 */
[C---:B------:R-:W-:Y:S02]  /*74f0*/  ISETP.LT.OR P5, PT, R28.reuse, 0x5a, !P0 ;  /* 0x0000005a1c00780c */ /* 0x040fe400047a1670 */
[----:B-1----:R-:W-:Y:S01]  /*7500*/  F2FP.SATFINITE.E4M3.F32.PACK_AB_MERGE_C R29, RZ, R96, RZ ;  /* 0x00000060ff1d723e */ /* 0x002fe200048070ff */
[----:B------:R1:W-:Y:S01]  /*7510*/  @!P6 STG.E.U8 desc[UR22][R10.64+0x51], R27 ;  /* 0x0000511b0a00e986 */ /* 0x0003e2000c101116 */
[----:B------:R-:W-:-:S02]  /*7520*/  ISETP.LT.OR P6, PT, R28, 0x5a, !P1 ;  /* 0x0000005a1c00780c */ /* 0x000fc40004fc1670 */
[----:B------:R-:W-:Y:S01]  /*7530*/  F2FP.SATFINITE.E4M3.F32.PACK_AB_MERGE_C R19, RZ, R19, RZ ;  /* 0x00000013ff13723e */ /* 0x000fe200048070ff */
[----:B------:R-:W-:Y:S01]  /*7540*/  @!P2 STG.E.U8 desc[UR22][R4.64+0x50], R101 ;  /* 0x000050650400a986 */ /* 0x000fe2000c101116 */
[----:B------:R-:W-:Y:S02]  /*7550*/  ISETP.LT.OR P2, PT, R28, 0x59, !P1 ;  /* 0x000000591c00780c */ /* 0x000fe40004f41670 */
[----:B0-----:R-:W-:Y:S02]  /*7560*/  F2FP.SATFINITE.E4M3.F32.PACK_AB_MERGE_C R25, RZ, R100, RZ ;  /* 0x00000064ff19723e */ /* 0x001fe400048070ff */
[----:B-1----:R-:W-:-:S03]  /*7570*/  F2FP.SATFINITE.E4M3.F32.PACK_AB_MERGE_C R27, RZ, R98, RZ ;  /* 0x00000062ff1b723e */ /* 0x002fc600048070ff */
[----:B------:R0:W-:Y:S01]  /*7580*/  @!P3 STG.E.U8 desc[UR22][R4.64+0x51], R25 ;  /* 0x000051190400b986 */ /* 0x0001e2000c101116 */
[----:B------:R-:W-:-:S03]  /*7590*/  ISETP.LT.OR P3, PT, R28, 0x62, !P1 ;  /* 0x000000621c00780c */ /* 0x000fc60004f61670 */
[----:B------:R1:W-:Y:S01]  /*75a0*/  @!P6 STG.E.U8 desc[UR22][R10.64+0x59], R27 ;  /* 0x0000591b0a00e986 */ /* 0x0003e2000c101116 */
[----:B------:R-:W-:-:S03]  /*75b0*/  ISETP.LT.OR P6, PT, R28, 0x69, !P1 ;  /* 0x000000691c00780c */ /* 0x000fc60004fc1670 */
[----:B------:R-:W-:Y:S01]  /*75c0*/  @!P2 STG.E.U8 desc[UR22][R10.64+0x58], R99 ;  /* 0x000058630a00a986 */ /* 0x000fe2000c101116 */
[----:B------:R-:W-:-:S03]  /*75d0*/  ISETP.LT.OR P2, PT, R28, 0x61, !P1 ;  /* 0x000000611c00780c */ /* 0x000fc60004f41670 */
[----:B------:R-:W-:Y:S01]  /*75e0*/  @!P4 STG.E.U8 desc[UR22][R4.64+0x58], R97 ;  /* 0x000058610400c986 */ /* 0x000fe2000c101116 */
[C---:B------:R-:W-:Y:S02]  /*75f0*/  ISETP.LT.OR P4, PT, R28.reuse, 0x61, !P0 ;  /* 0x000000611c00780c */ /* 0x040fe40004781670 */
[----:B0-----:R-:W-:Y:S01]  /*7600*/  F2FP.SATFINITE.E4M3.F32.PACK_AB_MERGE_C R25, RZ, R94, RZ ;  /* 0x0000005eff19723e */ /* 0x001fe200048070ff */
[----:B------:R0:W-:Y:S01]  /*7610*/  @!P5 STG.E.U8 desc[UR22][R4.64+0x59], R29 ;  /* 0x0000591d0400d986 */ /* 0x0001e2000c101116 */
[C---:B------:R-:W-:Y:S02]  /*7620*/  ISETP.LT.OR P5, PT, R28.reuse, 0x62, !P0 ;  /* 0x000000621c00780c */ /* 0x040fe400047a1670 */
[----:B-1----:R-:W-:Y:S01]  /*7630*/  F2FP.SATFINITE.E4M3.F32.PACK_AB_MERGE_C R27, RZ, R92, RZ ;  /* 0x0000005cff1b723e */ /* 0x002fe200048070ff */
        /* <DEDUP_REMOVED lines=8> */
[----:B-1----:R-:W-:Y:S02]  /*76c0*/  F2FP.SATFINITE.E4M3.F32.PACK_AB_MERGE_C R25, RZ, R88, RZ ;  /* 0x00000058ff19723e */ /* 0x002fe400048070ff */
[C---:B------:R-:W-:Y:S01]  /*76d0*/  ISETP.LT.OR P5, PT, R28.reuse, 0x71, !P0 ;  /* 0x000000711c00780c */ /* 0x040fe200047a1670 */
[----:B------:R-:W-:Y:S01]  /*76e0*/  @!P6 STG.E.U8 desc[UR22][R10.64+0x68], R91 ;  /* 0x0000685b0a00e986 */ /* 0x000fe2000c101116 */
[----:B------:R-:W-:-:S03]  /*76f0*/  ISETP.LT.OR P6, PT, R28, 0x71, !P1 ;  /* 0x000000711c00780c */ /* 0x000fc60004fc1670 */
[----:B------:R-:W-:Y:S01]  /*7700*/  @!P2 STG.E.U8 desc[UR22][R10.64+0x69], R29 ;  /* 0x0000691d0a00a986 */ /* 0x000fe2000c101116 */
[----:B------:R-:W-:-:S03]  /*7710*/  ISETP.LT.OR P2, PT, R28, 0x72, !P1 ;  /* 0x000000721c00780c */ /* 0x000fc60004f41670 */
[----:B------:R-:W-:Y:S01]  /*7720*/  @!P3 STG.E.U8 desc[UR22][R4.64+0x68], R89 ;  /* 0x000068590400b986 */ /* 0x000fe2000c101116 */
[C---:B------:R-:W-:Y:S02]  /*7730*/  ISETP.LT.OR P3, PT, R28.reuse, 0x79, !P1 ;  /* 0x000000791c00780c */ /* 0x040fe40004f61670 */
[C---:B------:R-:W-:Y:S01]  /*7740*/  ISETP.LT.OR P1, PT, R28.reuse, 0x7a, !P1 ;  /* 0x0000007a1c00780c */ /* 0x040fe20004f21670 */
[----:B------:R1:W-:Y:S01]  /*7750*/  @!P4 STG.E.U8 desc[UR22][R4.64+0x69], R25 ;  /* 0x000069190400c986 */ /* 0x0003e2000c101116 */
[C---:B------:R-:W-:Y:S02]  /*7760*/  ISETP.LT.OR P4, PT, R28.reuse, 0x72, !P0 ;  /* 0x000000721c00780c */ /* 0x040fe40004781670 */
[----:B0-----:R-:W-:Y:S01]  /*7770*/  F2FP.SATFINITE.E4M3.F32.PACK_AB_MERGE_C R27, RZ, R22, RZ ;  /* 0x00000016ff1b723e */ /* 0x001fe200048070ff */
[----:B------:R0:W-:Y:S01]  /*7780*/  @!P6 STG.E.U8 desc[UR22][R10.64+0x70], R23 ;  /* 0x000070170a00e986 */ /* 0x0001e2000c101116 */
[C---:B------:R-:W-:Y:S02]  /*7790*/  ISETP.LT.OR P6, PT, R28.reuse, 0x79, !P0 ;  /* 0x000000791c00780c */ /* 0x040fe400047c1670 */
[----:B------:R-:W-:Y:S01]  /*77a0*/  ISETP.LT.OR P0, PT, R28, 0x7a, !P0 ;  /* 0x0000007a1c00780c */ /* 0x000fe20004701670 */
[----:B------:R2:W-:Y:S01]  /*77b0*/  @!P2 STG.E.U8 desc[UR22][R10.64+0x71], R27 ;  /* 0x0000711b0a00a986 */ /* 0x0005e2000c101116 */
[----:B-1----:R-:W-:-:S03]  /*77c0*/  F2FP.SATFINITE.E4M3.F32.PACK_AB_MERGE_C R25, RZ, R16, RZ ;  /* 0x00000010ff19723e */ /* 0x002fc600048070ff */
[----:B------:R1:W-:Y:S01]  /*77d0*/  @!P5 STG.E.U8 desc[UR22][R4.64+0x70], R21 ;  /* 0x000070150400d986 */ /* 0x0003e2000c101116 */
[----:B0-----:R-:W-:Y:S02]  /*77e0*/  F2FP.SATFINITE.E4M3.F32.PACK_AB_MERGE_C R23, RZ, R20, RZ ;  /* 0x00000014ff17723e */ /* 0x001fe400048070ff */
[----:B--2---:R-:W-:-:S03]  /*77f0*/  F2FP.SATFINITE.E4M3.F32.PACK_AB_MERGE_C R27, RZ, R18, RZ ;  /* 0x00000012ff1b723e */ /* 0x004fc600048070ff */
[----:B------:R1:W-:Y:S04]  /*7800*/  @!P4 STG.E.U8 desc[UR22][R4.64+0x71], R23 ;  /* 0x000071170400c986 */ /* 0x0003e8000c101116 */
[----:B------:R1:W-:Y:S04]  /*7810*/  @!P3 STG.E.U8 desc[UR22][R10.64+0x78], R17 ;  /* 0x000078110a00b986 */ /* 0x0003e8000c101116 */
[----:B------:R1:W-:Y:S04]  /*7820*/  @!P1 STG.E.U8 desc[UR22][R10.64+0x79], R25 ;  /* 0x000079190a009986 */ /* 0x0003e8000c101116 */
[----:B------:R1:W-:Y:S04]  /*7830*/  @!P6 STG.E.U8 desc[UR22][R4.64+0x78], R19 ;  /* 0x000078130400e986 */ /* 0x0003e8000c101116 */
[----:B------:R1:W-:Y:S02]  /*7840*/  @!P0 STG.E.U8 desc[UR22][R4.64+0x79], R27 ;  /* 0x0000791b04008986 */ /* 0x0003e4000c101116 */
.L_x_164:
[----:B------:R-:W-:Y:S05]  /*7850*/  BSYNC B0 ;  /* 0x0000000000007941 */ /* 0x000fea0003800000 */
.L_x_34:
[----:B01--4-:R-:W-:Y:S01]  /*7860*/  IMAD.U32 R4, RZ, RZ, UR20 ;  /* 0x00000014ff047e24 */ /* 0x013fe2000f8e00ff */
[----:B------:R-:W-:Y:S01]  /*7870*/  ULDC.64 UR4, c[0x0][0x650] ;  /* 0x0001940000047ab9 */ /* 0x000fe20000000a00 */
[----:B-----5:R-:W-:Y:S01]  /*7880*/  IMAD.U32 R0, RZ, RZ, UR7 ;  /* 0x00000007ff007e24 */ /* 0x020fe2000f8e00ff */
[----:B------:R0:W-:Y:S01]  /*7890*/  SYNCS.ARRIVE.TRANS64.A1T0 RZ, [R14+UR30], RZ ;  /* 0x000000ff0eff79a7 */ /* 0x0001e2000810001e */
[----:B------:R-:W-:Y:S01]  /*78a0*/  IMAD.U32 R5, RZ, RZ, UR21 ;  /* 0x00000015ff057e24 */ /* 0x000fe2000f8e00ff */
[C---:B------:R-:W-:Y:S01]  /*78b0*/  LEA R2, P0, R4.reuse, R2, 0x1 ;  /* 0x0000000204027211 */ /* 0x040fe200078008ff */
[----:B------:R-:W-:Y:S01]  /*78c0*/  IMAD.MOV.U32 R5, RZ, RZ, -0x1 ;  /* 0xffffffffff057424 */ /* 0x000fe200078e00ff */
[----:B------:R-:W-:Y:S02]  /*78d0*/  PRMT R10, RZ, 0x7610, R10 ;  /* 0x00007610ff0a7816 */ /* 0x000fe4000000000a */
[----:B------:R-:W-:Y:S01]  /*78e0*/  LEA.HI.X R3, R4, R3, R0, 0x1, P0 ;  /* 0x0000000304037211 */ /* 0x000fe200000f0c00 */
[----:B------:R-:W-:Y:S01]  /*78f0*/  IMAD.MOV.U32 R4, RZ, RZ, -0x1 ;  /* 0xffffffffff047424 */ /* 0x000fe200078e00ff */
[----:B------:R-:W-:Y:S01]  /*7900*/  ISETP.GE.U32.AND P0, PT, R2, UR4, PT ;  /* 0x0000000402007c0c */ /* 0x000fe2000bf06070 */
[----:B------:R-:W-:-:S03]  /*7910*/  IMAD.MOV.U32 R0, RZ, RZ, -0x1 ;  /* 0xffffffffff007424 */ /* 0x000fc600078e00ff */
[----:B------:R-:W-:-:S13]  /*7920*/  ISETP.GE.U32.AND.EX P0, PT, R3, UR5, PT, P0 ;  /* 0x0000000503007c0c */ /* 0x000fda000bf06100 */
[----:B0-----:R-:W-:Y:S05]  /*7930*/  @P0 BRA `(.L_x_165) ;  /* 0x0000000400880947 */ /* 0x001fea0003800000 */
[----:B------:R-:W0:Y:S01]  /*7940*/  S2UR UR12, SR_CTAID.X ;  /* 0x00000000000c79c3 */ /* 0x000e220000002500 */
[----:B------:R-:W-:Y:S01]  /*7950*/  ULDC.64 UR4, c[0x0][0x628] ;  /* 0x00018a0000047ab9 */ /* 0x000fe20000000a00 */
[----:B------:R-:W-:Y:S01]  /*7960*/  ULDC UR6, c[0x0][0x150] ;  /* 0x0000540000067ab9 */ /* 0x000fe20000000800 */
[----:B------:R-:W-:Y:S01]  /*7970*/  ISETP.NE.U32.AND P0, PT, RZ, UR4, PT ;  /* 0x00000004ff007c0c */ /* 0x000fe2000bf05070 */
[----:B------:R-:W-:Y:S01]  /*7980*/  ULDC UR26, c[0x0][0x630] ;  /* 0x00018c00001a7ab9 */ /* 0x000fe20000000800 */
[C---:B------:R-:W-:Y:S01]  /*7990*/  R2UR UR27, R2.reuse ;  /* 0x00000000021b72ca */ /* 0x040fe200000e0000 */
[----:B------:R-:W-:Y:S01]  /*79a0*/  ULDC UR29, c[0x0][0x154] ;  /* 0x00005500001d7ab9 */ /* 0x000fe20000000800 */
[----:B------:R-:W-:Y:S01]  /*79b0*/  ISETP.NE.AND.EX P0, PT, RZ, UR5, PT, P0 ;  /* 0x00000005ff007c0c */ /* 0x000fe2000bf05300 */
[----:B------:R-:W1:Y:S01]  /*79c0*/  S2UR UR32, SR_CTAID.Y ;  /* 0x00000000002079c3 */ /* 0x000e620000002600 */
[----:B------:R-:W-:Y:S02]  /*79d0*/  R2UR UR28, R3 ;  /* 0x00000000031c72ca */ /* 0x000fe400000e0000 */
[----:B------:R-:W-:-:S02]  /*79e0*/  R2UR UR24, R2 ;  /* 0x00000000021872ca */ /* 0x000fc400000e0000 */
[----:B------:R-:W-:Y:S02]  /*79f0*/  R2UR UR25, R3 ;  /* 0x00000000031972ca */ /* 0x000fe400000e0000 */
[----:B0-----:R-:W-:-:S05]  /*7a00*/  I2FP.F32.U32 R0, UR12 ;  /* 0x0000000c00007c45 */ /* 0x001fca0008201000 */
[----:B------:R-:W-:-:S04]  /*7a10*/  FMUL R0, R0, UR6 ;  /* 0x0000000600007c20 */ /* 0x000fc80008400000 */
[----:B------:R0:W4:Y:S01]  /*7a20*/  F2I.U32.TRUNC.NTZ R4, R0 ;  /* 0x0000000000047305 */ /* 0x000122000020f000 */
[----:B-1----:R-:W-:Y:S05]  /*7a30*/  @!P0 BRA `(.L_x_166) ;  /* 0x0000000000308947 */ /* 0x002fea0003800000 */
        /* <DEDUP_REMOVED lines=12> */
.L_x_166:
[----:B------:R-:W-:Y:S01]  /*7b00*/  USHF.R.U64 UR6, UR24, UR26, UR25 ;  /* 0x0000001a18067299 */ /* 0x000fe20008001219 */
[----:B0-----:R-:W-:Y:S01]  /*7b10*/  I2FP.F32.U32 R0, UR32 ;  /* 0x0000002000007c45 */ /* 0x001fe20008201000 */
[----:B------:R-:W-:Y:S01]  /*7b20*/  USHF.R.U32.HI UR4, URZ, UR26, UR25 ;  /* 0x0000001a3f047299 */ /* 0x000fe20008011619 */
[----:B----4-:R-:W-:Y:S01]  /*7b30*/  R2UR UR26, R4 ;  /* 0x00000000041a72ca */ /* 0x010fe200000e0000 */
[----:B------:R-:W-:Y:S02]  /*7b40*/  UIADD3 UR18, UP0, URZ, -UR6, URZ ;  /* 0x800000063f127290 */ /* 0x000fe4000ff1e03f */
[----:B------:R-:W-:Y:S01]  /*7b50*/  FMUL R0, R0, UR29 ;  /* 0x0000001d00007c20 */ /* 0x000fe20008400000 */
[----:B------:R-:W-:Y:S01]  /*7b60*/  ULDC.64 UR24, c[0x0][0x620] ;  /* 0x0001880000187ab9 */ /* 0x000fe20000000a00 */
[----:B------:R-:W-:Y:S01]  /*7b70*/  UIADD3.X UR4, URZ, ~UR4, URZ, UP0, !UPT ;  /* 0x800000043f047290 */ /* 0x000fe200087fe43f */
[----:B------:R-:W-:Y:S01]  /*7b80*/  UMOV UR16, UR27 ;  /* 0x0000001b00107c82 */ /* 0x000fe20008000000 */
[----:B------:R-:W-:-:S02]  /*7b90*/  UMOV UR17, UR28 ;  /* 0x0000001c00117c82 */ /* 0x000fc40008000000 */
[----:B------:R-:W0:Y:S01]  /*7ba0*/  F2I.U32.TRUNC.NTZ R0, R0 ;  /* 0x0000000000007305 */ /* 0x000e22000020f000 */
[----:B------:R-:W-:Y:S02]  /*7bb0*/  UIMAD UR4, UR4, UR24, URZ ;  /* 0x00000018040472a4 */ /* 0x000fe4000f8e023f */
[----:B------:R-:W-:Y:S02]  /*7bc0*/  UIMAD.WIDE.U32 UR16, UR18, UR24, UR16 ;  /* 0x00000018121072a5 */ /* 0x000fe4000f8e0010 */
[----:B------:R-:W-:Y:S01]  /*7bd0*/  UIMAD UR18, UR18, UR25, UR4 ;  /* 0x00000019121272a4 */ /* 0x000fe2000f8e0204 */
[----:B------:R-:W-:Y:S01]  /*7be0*/  ULDC UR19, c[0x0][0x618] ;  /* 0x0001860000137ab9 */ /* 0x000fe20000000800 */
[----:B------:R-:W-:Y:S02]  /*7bf0*/  ULDC UR35, c[0x0][0x658] ;  /* 0x0001960000237ab9 */ /* 0x000fe40000000800 */
[----:B------:R-:W-:Y:S01]  /*7c00*/  UIADD3 UR18, UR17, UR18, URZ ;  /* 0x0000001211127290 */ /* 0x000fe2000fffe03f */
[----:B------:R-:W-:Y:S01]  /*7c10*/  UMOV UR24, 0xffffffff ;  /* 0xffffffff00187882 */ /* 0x000fe20000000000 */
[----:B------:R-:W-:Y:S01]  /*7c20*/  ULDC.64 UR4, c[0x0][0x640] ;  /* 0x0001900000047ab9 */ /* 0x000fe20000000a00 */
[----:B------:R-:W-:Y:S01]  /*7c30*/  USHF.L.U32 UR25, UR24, UR35, URZ ;  /* 0x0000002318197299 */ /* 0x000fe2000800063f */
[----:B------:R-:W-:Y:S01]  /*7c40*/  ISETP.NE.U32.AND P0, PT, RZ, UR4, PT ;  /* 0x00000004ff007c0c */ /* 0x000fe2000bf05070 */
[----:B------:R-:W-:Y:S01]  /*7c50*/  USHF.R.U64 UR16, UR16, UR19, UR18 ;  /* 0x0000001310107299 */ /* 0x000fe20008001212 */
[----:B0-----:R-:W-:Y:S01]  /*7c60*/  R2UR UR28, R0 ;  /* 0x00000000001c72ca */ /* 0x001fe200000e0000 */
[----:B------:R-:W-:Y:S01]  /*7c70*/  USHF.R.U32.HI UR18, URZ, UR19, UR18 ;  /* 0x000000133f127299 */ /* 0x000fe20008011612 */
[----:B------:R-:W-:Y:S01]  /*7c80*/  ISETP.NE.AND.EX P0, PT, RZ, UR5, PT, P0 ;  /* 0x00000005ff007c0c */ /* 0x000fe2000bf05300 */
[----:B------:R-:W-:Y:S01]  /*7c90*/  ULDC UR29, c[0x0][0x608] ;  /* 0x00018200001d7ab9 */ /* 0x000fe20000000800 */
[----:B------:R-:W-:-:S02]  /*7ca0*/  ULOP3.LUT UR36, URZ, UR25, URZ, 0x33, !UPT ;  /* 0x000000193f247292 */ /* 0x000fc4000f8e333f */
[----:B------:R-:W-:Y:S02]  /*7cb0*/  USHF.R.U64 UR25, UR16, UR29, UR18 ;  /* 0x0000001d10197299 */ /* 0x000fe40008001212 */
[----:B------:R-:W-:Y:S01]  /*7cc0*/  USHF.R.U32.HI UR18, URZ, UR29, UR18 ;  /* 0x0000001d3f127299 */ /* 0x000fe20008011612 */
[----:B------:R-:W-:Y:S01]  /*7cd0*/  UMOV UR33, 0x1 ;  /* 0x0000000100217882 */ /* 0x000fe20000000000 */
[----:B------:R-:W-:Y:S02]  /*7ce0*/  UIADD3 UR26, -UR26, URZ, URZ ;  /* 0x0000003f1a1a7290 */ /* 0x000fe4000fffe13f */
[----:B------:R-:W-:Y:S02]  /*7cf0*/  USHF.L.U32 UR24, UR33, UR35, URZ ;  /* 0x0000002321187299 */ /* 0x000fe4000800063f */
[----:B------:R-:W-:Y:S01]  /*7d00*/  USHF.R.U64 UR33, UR25, UR35, UR18 ;  /* 0x0000002319217299 */ /* 0x000fe20008001212 */
[----:B------:R-:W-:Y:S01]  /*7d10*/  ULDC UR27, c[0x0][0x144] ;  /* 0x00005100001b7ab9 */ /* 0x000fe20000000800 */
[----:B------:R-:W-:Y:S01]  /*7d20*/  ULDC UR15, c[0x0][0x600] ;  /* 0x00018000000f7ab9 */ /* 0x000fe20000000800 */
[----:B------:R-:W-:-:S02]  /*7d30*/  UIADD3 UR34, -UR28, URZ, URZ ;  /* 0x0000003f1c227290 */ /* 0x000fc4000fffe13f */
[----:B------:R-:W-:Y:S02]  /*7d40*/  USHF.R.U32.HI UR29, URZ, UR35, UR18 ;  /* 0x000000233f1d7299 */ /* 0x000fe40008011612 */
[----:B------:R-:W-:Y:S02]  /*7d50*/  UIADD3 UR17, UR15, -0x1, URZ ;  /* 0xffffffff0f117890 */ /* 0x000fe4000fffe03f */
        /* <DEDUP_REMOVED lines=16> */
.L_x_167:
[----:B------:R-:W-:Y:S01]  /*7e60*/  USHF.R.U64 UR4, UR28, UR37, UR29 ;  /* 0x000000251c047299 */ /* 0x000fe2000800121d */
[----:B------:R-:W-:Y:S01]  /*7e70*/  IMAD.MOV.U32 R10, RZ, RZ, 0x1 ;  /* 0x00000001ff0a7424 */ /* 0x000fe200078e00ff */
[----:B------:R-:W-:Y:S01]  /*7e80*/  ULOP3.LUT UR25, UR25, UR36, URZ, 0xc0, !UPT ;  /* 0x0000002419197292 */ /* 0x000fe2000f8ec03f */
[----:B------:R-:W-:Y:S01]  /*7e90*/  IMAD.U32 R0, RZ, RZ, UR6 ;  /* 0x00000006ff007e24 */ /* 0x000fe2000f8e00ff */
[----:B------:R-:W-:Y:S02]  /*7ea0*/  UIADD3 UR5, -UR4, URZ, URZ ;  /* 0x0000003f04057290 */ /* 0x000fe4000fffe13f */
[----:B------:R-:W-:Y:S02]  /*7eb0*/  @UP2 UIMAD UR35, UR39, UR34, UR32 ;  /* 0x00000022272322a4 */ /* 0x000fe4000f8e0220 */
        /* <DEDUP_REMOVED lines=10> */
.L_x_165:
[----:B------:R-:W-:Y:S02]  /*7f60*/  LOP3.LUT P0, RZ, R10, 0xff, RZ, 0xc0, !PT ;  /* 0x000000ff0aff7812 */ /* 0x000fe4000780c0ff */
[----:B------:R-:W-:-:S11]  /*7f70*/  LOP3.LUT R144, R144, 0x1, RZ, 0x3c, !PT ;  /* 0x0000000190907812 */ /* 0x000fd600078e3cff */
[----:B------:R-:W-:Y:S05]  /*7f80*/  @P0 BRA `(.L_x_168) ;  /* 0xffffff9400400947 */ /* 0x000fea000383ffff */
[----:B------:R-:W-:Y:S05]  /*7f90*/  EXIT ;  /* 0x000000000000794d */ /* 0x000fea0003800000 */
.L_x_12:
[----:B------:R-:W-:-:S08]  /*7fa0*/  ISETP.NE.AND P0, PT, RZ, UR8, PT ;  /* 0x00000008ff007c0c */ /* 0x000fd0000bf05270 */
[----:B-1---5:R-:W0:-:S00]  /*7fb0*/  USETMAXREG.DEALLOC.CTAPOOL 0x28 ;  /* 0x00000028000079c8 */ /* 0x022e0000080e0500 */
[----:B------:R-:W-:Y:S05]  /*7fc0*/  @P0 EXIT ;  /* 0x000000000000094d */ /* 0x000fea0003800000 */
[----:B0-----:R-:W-:Y:S01]  /*7fd0*/  LOP3.LUT P0, RZ, R9, 0xff, RZ, 0xc0, !PT ;  /* 0x000000ff09ff7812 */ /* 0x001fe2000780c0ff */
[----:B------:R-:W-:Y:S02]  /*7fe0*/  IMAD.MOV.U32 R10, RZ, RZ, 0x1 ;  /* 0x00000001ff0a7424 */ /* 0x000fe400078e00ff */
[----:B------:R-:W-:-:S10]  /*7ff0*/  IMAD.MOV.U32 R11, RZ, RZ, RZ ;  /* 0x000000ffff0b7224 */ /* 0x000fd400078e00ff */
[----:B------:R-:W-:Y:S05]  /*8000*/  @!P0 BRA `(.L_x_169) ;  /* 0x0000000c00108947 */ /* 0x000fea0003800000 */
[----:B------:R-:W-:Y:S01]  /*8010*/  LOP3.LUT P0, RZ, R8, 0x1f, RZ, 0xc0, !PT ;  /* 0x0000001f08ff7812 */ /* 0x000fe2000780c0ff */
[----:B------:R-:W-:Y:S01]  /*8020*/  ULDC UR5, c[0x0][0x658] ;  /* 0x0001960000057ab9 */ /* 0x000fe20000000800 */
[----:B------:R-:W-:Y:S01]  /*8030*/  UMOV UR6, 0xffffffff ;  /* 0xffffffff00067882 */ /* 0x000fe20000000000 */
[----:B------:R-:W-:Y:S01]  /*8040*/  BSSY B0, `(.L_x_169) ;  /* 0x00000c0000007945 */ /* 0x000fe20003800000 */
[----:B------:R-:W-:Y:S01]  /*8050*/  USHF.L.U32 UR6, UR6, UR5, URZ ;  /* 0x0000000506067299 */ /* 0x000fe2000800063f */
[C---:B------:R-:W-:Y:S01]  /*8060*/  ISETP.NE.AND P3, PT, R12.reuse, RZ, PT ;  /* 0x000000ff0c00720c */ /* 0x040fe20003f65270 */
[----:B------:R-:W-:Y:S01]  /*8070*/  IMAD.MOV.U32 R10, RZ, RZ, 0x1 ;  /* 0x00000001ff0a7424 */ /* 0x000fe200078e00ff */
[----:B------:R-:W-:Y:S01]  /*8080*/  ISETP.NE.OR P0, PT, R12, RZ, !P0 ;  /* 0x000000ff0c00720c */ /* 0x000fe20004705670 */
[----:B------:R-:W-:Y:S01]  /*8090*/  IMAD.MOV.U32 R12, RZ, RZ, 0x1 ;  /* 0x00000001ff0c7424 */ /* 0x000fe200078e00ff */
[----:B------:R-:W-:Y:S01]  /*80a0*/  ULDC UR4, c[0x0][0x600] ;  /* 0x0001800000047ab9 */ /* 0x000fe20000000800 */
[----:B------:R-:W-:Y:S01]  /*80b0*/  IMAD.MOV.U32 R11, RZ, RZ, RZ ;  /* 0x000000ffff0b7224 */ /* 0x000fe200078e00ff */
[----:B------:R-:W-:Y:S01]  /*80c0*/  UMOV UR8, 0x1 ;  /* 0x0000000100087882 */ /* 0x000fe20000000000 */
[----:B------:R-:W-:-:S02]  /*80d0*/  UIADD3 UR27, UR14, 0x1, URZ ;  /* 0x000000010e1b7890 */ /* 0x000fc4000fffe03f */
[----:B------:R-:W-:Y:S02]  /*80e0*/  ULOP3.LUT UR26, UR13, 0x2, URZ, 0xfc, !UPT ;  /* 0x000000020d1a7892 */ /* 0x000fe4000f8efc3f */
[----:B------:R-:W-:Y:S02]  /*80f0*/  UIADD3 UR4, UR4, -0x1, URZ ;  /* 0xffffffff04047890 */ /* 0x000fe4000fffe03f */
[----:B------:R-:W-:Y:S02]  /*8100*/  USHF.L.U32 UR5, UR8, UR5, URZ ;  /* 0x0000000508057299 */ /* 0x000fe4000800063f */
[----:B------:R-:W-:Y:S01]  /*8110*/  ULOP3.LUT UR6, URZ, UR6, URZ, 0x33, !UPT ;  /* 0x000000063f067292 */ /* 0x000fe2000f8e333f */
[----:B------:R-:W-:-:S11]  /*8120*/  ULDC.64 UR24, c[0x0][0x198] ;  /* 0x0000660000187ab9 */ /* 0x000fd60000000a00 */
.L_x_181:
[----:B------:R-:W-:-:S03]  /*8130*/  UMOV UR8, 0xffffffff ;  /* 0xffffffff00087882 */ /* 0x000fc60000000000 */
[----:B------:R-:W-:Y:S05]  /*8140*/  BRA.DIV UR8, `(.L_x_170) ;  /* 0x0000000e08947947 */ /* 0x000fea000b800000 */
[----:B------:R-:W-:-:S13]  /*8150*/  ELECT P1, URZ, PT ;  /* 0x00000000003f782f */ /* 0x000fda0003820000 */
.L_x_192:
[----:B------:R-:W0:Y:S01]  /*8160*/  LDC R6, c[0x0][0x28c] ;  /* 0x0000a300ff067b82 */ /* 0x000e220000000800 */
[----:B------:R-:W-:Y:S01]  /*8170*/  BSSY B1, `(.L_x_171) ;  /* 0x0000038000017945 */ /* 0x000fe20003800000 */
[----:B0-----:R-:W-:-:S13]  /*8180*/  ISETP.LT.OR P1, PT, R6, 0x1, !P1 ;  /* 0x000000010600780c */ /* 0x001fda0004f21670 */
[----:B------:R-:W-:Y:S05]  /*8190*/  @P1 BRA `(.L_x_172) ;  /* 0x0000000000d41947 */ /* 0x000fea0003800000 */
[----:B------:R-:W-:Y:S02]  /*81a0*/  IMAD.SHL.U32 R8, R4, 0x80, RZ ;  /* 0x0000008004087824 */ /* 0x000fe400078e00ff */
[----:B------:R-:W-:Y:S02]  /*81b0*/  IMAD.SHL.U32 R9, R5, 0x40, RZ ;  /* 0x0000004005097824 */ /* 0x000fe400078e00ff */
[----:B------:R-:W-:Y:S02]  /*81c0*/  IMAD.MOV.U32 R15, RZ, RZ, RZ ;  /* 0x000000ffff0f7224 */ /* 0x000fe400078e00ff */
[----:B------:R-:W-:Y:S02]  /*81d0*/  IMAD.U32 R16, RZ, RZ, UR27 ;  /* 0x0000001bff107e24 */ /* 0x000fe4000f8e00ff */
[----:B------:R-:W-:Y:S02]  /*81e0*/  IMAD.MOV.U32 R4, RZ, RZ, R10 ;  /* 0x000000ffff047224 */ /* 0x000fe400078e000a */
[----:B------:R-:W-:-:S07]  /*81f0*/  IMAD.MOV.U32 R5, RZ, RZ, R11 ;  /* 0x000000ffff057224 */ /* 0x000fce00078e000b */
.L_x_176:
[----:B------:R-:W0:Y:S01]  /*8200*/  S2R R7, SR_CgaCtaId ;  /* 0x0000000000077919 */ /* 0x000e220000008800 */
[----:B------:R-:W-:-:S04]  /*8210*/  MOV R6, 0x400 ;  /* 0x0000040000067802 */ /* 0x000fc80000000f00 */
[----:B0-----:R-:W-:Y:S02]  /*8220*/  LEA R14, R7, R6, 0x18 ;  /* 0x00000006070e7211 */ /* 0x001fe400078ec0ff */
[----:B------:R-:W-:Y:S01]  /*8230*/  SHF.L.U32 R6, R4, 0x1f, RZ ;  /* 0x0000001f04067819 */ /* 0x000fe200000006ff */
[----:B------:R-:W0:Y:S02]  /*8240*/  @!P3 LDC R7, c[0x0][0x500] ;  /* 0x00014000ff07bb82 */ /* 0x000e240000000800 */
[----:B------:R-:W-:-:S04]  /*8250*/  IMAD R13, R5, 0x8, R14 ;  /* 0x00000008050d7824 */ /* 0x000fc800078e020e */
[----:B------:R-:W1:Y:S02]  /*8260*/  SYNCS.PHASECHK.TRANS64.TRYWAIT P1, [R13+URZ+0x10], R6 ;  /* 0x000010060d0075a7 */ /* 0x000e64000802017f */
[----:B-1----:R-:W-:Y:S05]  /*8270*/  @!P1 BRA `(.L_x_173) ;  /* 0x0000000c00689947 */ /* 0x002fea0003800000 */
.L_x_193:
[----:B------:R-:W-:Y:S01]  /*8280*/  UPRMT UR8, UR26, 0x9910, URZ ;  /* 0x000099101a087896 */ /* 0x000fe2000800003f */
[----:B0-----:R0:W-:Y:S03]  /*8290*/  @!P3 SYNCS.ARRIVE.TRANS64 RZ, [R13+URZ], R7 ;  /* 0x000000070dffb9a7 */ /* 0x0011e6000800003f */
[----:B------:R-:W-:-:S06]  /*82a0*/  UISETP.NE.AND UP0, UPT, UR8, 0x2, UPT ;  /* 0x000000020800788c */ /* 0x000fcc000bf05270 */
[----:B------:R-:W-:-:S13]  /*82b0*/  PLOP3.LUT P1, PT, PT, PT, UP0, 0x80, 0x0 ;  /* 0x000000000000781c */ /* 0x000fda0003f2f008 */
[----:B0-----:R-:W-:Y:S05]  /*82c0*/  @P1 BRA `(.L_x_174) ;  /* 0x0000000000041947 */ /* 0x001fea0003800000 */
[----:B------:R-:W-:Y:S01]  /*82d0*/  BPT.TRAP 0x1 ;  /* 0x000000040000795c */ /* 0x000fe20000300000 */
.L_x_174:
[----:B------:R-:W-:Y:S05]  /*82e0*/  @P0 BRA `(.L_x_175) ;  /* 0x0000000000040947 */ /* 0x000fea0003800000 */
[----:B------:R-:W-:Y:S01]  /*82f0*/  BPT.TRAP 0x1 ;  /* 0x000000040000795c */ /* 0x000fe20000300000 */
.L_x_175:
[--C-:B-1----:R-:W-:Y:S01]  /*8300*/  IMAD R6, R5, 0x800, R14.reuse ;  /* 0x0000080005067824 */ /* 0x102fe200078e020e */
[----:B------:R-:W-:Y:S01]  /*8310*/  R2UR UR22, R9 ;  /* 0x00000000091672ca */ /* 0x000fe200000e0000 */
[----:B------:R-:W-:Y:S01]  /*8320*/  IMAD R14, R5, 0x1000, R14 ;  /* 0x00001000050e7824 */ /* 0x000fe200078e020e */
[----:B------:R-:W-:Y:S01]  /*8330*/  R2UR UR9, R13 ;  /* 0x000000000d0972ca */ /* 0x000fe200000e0000 */
[----:B------:R-:W-:Y:S01]  /*8340*/  VIADD R16, R16, 0xffffffff ;  /* 0xffffffff10107836 */ /* 0x000fe20000000000 */
[----:B------:R-:W-:Y:S01]  /*8350*/  R2UR UR8, R6 ;  /* 0x00000000060872ca */ /* 0x000fe200000e0000 */
[----:B------:R-:W-:Y:S01]  /*8360*/  UIADD3 UR16, UP0, UR24, 0xf0, URZ ;  /* 0x000000f018107890 */ /* 0x000fe2000ff1e03f */
[----:B------:R-:W-:Y:S01]  /*8370*/  R2UR UR11, R14 ;  /* 0x000000000e0b72ca */ /* 0x000fe200000e0000 */
[----:B------:R-:W-:Y:S01]  /*8380*/  UIADD3 UR28, UP1, UR24, 0x1f0, URZ ;  /* 0x000001f0181c7890 */ /* 0x000fe2000ff3e03f */
[----:B------:R-:W-:Y:S01]  /*8390*/  R2UR UR10, R15 ;  /* 0x000000000f0a72ca */ /* 0x000fe200000e0000 */
[----:B------:R-:W-:Y:S01]  /*83a0*/  UIADD3.X UR17, URZ, UR25, URZ, UP0, !UPT ;  /* 0x000000193f117290 */ /* 0x000fe200087fe43f */
[----:B------:R-:W-:Y:S01]  /*83b0*/  R2UR UR12, R0 ;  /* 0x00000000000c72ca */ /* 0x000fe200000e0000 */
[----:B------:R-:W-:Y:S01]  /*83c0*/  VIADD R5, R5, 0x1 ;  /* 0x0000000105057836 */ /* 0x000fe20000000000 */
[----:B------:R-:W-:Y:S01]  /*83d0*/  R2UR UR23, R8 ;  /* 0x00000000081772ca */ /* 0x000fe200000e0000 */
[----:B------:R-:W-:Y:S01]  /*83e0*/  UIADD3.X UR29, URZ, UR25, URZ, UP1, !UPT ;  /* 0x000000193f1d7290 */ /* 0x000fe20008ffe43f */
[----:B------:R-:W-:Y:S01]  /*83f0*/  ISETP.GT.AND P2, PT, R16, 0x1, PT ;  /* 0x000000011000780c */ /* 0x000fe20003f44270 */
[----:B------:R-:W-:Y:S01]  /*8400*/  UMOV UR18, 0x0 ;  /* 0x0000000000127882 */ /* 0x000fe20000000000 */
[----:B------:R-:W-:Y:S01]  /*8410*/  UMOV UR19, 0x10000000 ;  /* 0x1000000000137882 */ /* 0x000fe20000000000 */
[----:B------:R-:W-:Y:S01]  /*8420*/  UIADD3 UR8, UR8, 0x100, URZ ;  /* 0x0000010008087890 */ /* 0x000fe2000fffe03f */
[----:B------:R-:W-:Y:S01]  /*8430*/  ISETP.NE.AND P1, PT, R5, 0x2, PT ;  /* 0x000000020500780c */ /* 0x000fe20003f25270 */
[----:B------:R-:W-:Y:S01]  /*8440*/  UIADD3 UR15, UR11, 0x1100, URZ ;  /* 0x000011000b0f7890 */ /* 0x000fe2000fffe03f */
[----:B------:R-:W-:-:S02]  /*8450*/  VIADD R15, R15, 0x20 ;  /* 0x000000200f0f7836 */ /* 0x000fc40000000000 */
[----:B------:R-:W-:Y:S01]  /*8460*/  UMOV UR11, UR22 ;  /* 0x00000016000b7c82 */ /* 0x000fe20008000000 */
[----:B------:R-:W-:Y:S02]  /*8470*/  SEL R7, RZ, 0x1, P1 ;  /* 0x00000001ff077807 */ /* 0x000fe40000800000 */
[----:B------:R-:W-:Y:S01]  /*8480*/  SEL R5, R5, RZ, P1 ;  /* 0x000000ff05057207 */ /* 0x000fe20000800000 */
[----:B------:R0:W-:Y:S01]  /*8490*/  UTMALDG.3D [UR8], [UR16], desc[UR18] ;  /* 0x00001208100075b4 */ /* 0x0001e20008011000 */
[----:B------:R-:W-:Y:S01]  /*84a0*/  LOP3.LUT R4, R4, R7, RZ, 0x3c, !PT ;  /* 0x0000000704047212 */ /* 0x000fe200078e3cff */
[----:B0-----:R-:W-:Y:S01]  /*84b0*/  UMOV UR8, UR15 ;  /* 0x0000000f00087c82 */ /* 0x001fe20008000000 */
[----:B------:R-:W-:Y:S02]  /*84c0*/  UMOV UR11, UR23 ;  /* 0x00000017000b7c82 */ /* 0x000fe40008000000 */
[----:B------:R0:W-:Y:S02]  /*84d0*/  UTMALDG.3D [UR8], [UR28], desc[UR18] ;  /* 0x000012081c0075b4 */ /* 0x0001e40008011000 */
[----:B0-----:R-:W-:Y:S05]  /*84e0*/  @P2 BRA `(.L_x_176) ;  /* 0xfffffffc00442947 */ /* 0x001fea000383ffff */
.L_x_172:
[----:B------:R-:W-:Y:S05]  /*84f0*/  BSYNC B1 ;  /* 0x0000000000017941 */ /* 0x000fea0003800000 */
.L_x_171:
[----:B------:R-:W-:Y:S01]  /*8500*/  LOP3.LUT P4, RZ, R12, 0xff, RZ, 0xc0, !PT ;  /* 0x000000ff0cff7812 */ /* 0x000fe2000788c0ff */
[----:B------:R-:W-:Y:S01]  /*8510*/  VIADD R11, R11, UR14 ;  /* 0x0000000e0b0b7c36 */ /* 0x000fe20008000000 */
[----:B------:R-:W-:Y:S01]  /*8520*/  ULDC.64 UR8, c[0x0][0x650] ;  /* 0x0001940000087ab9 */ /* 0x000fe20000000a00 */
[----:B------:R-:W-:Y:S01]  /*8530*/  BSSY B1, `(.L_x_177) ;  /* 0x000006e000017945 */ /* 0x000fe20003800000 */
[----:B------:R-:W-:Y:S02]  /*8540*/  PRMT R6, RZ, 0x7610, R6 ;  /* 0x00007610ff067816 */ /* 0x000fe40000000006 */
[----:B------:R-:W-:Y:S02]  /*8550*/  SHF.R.U32.HI R0, RZ, 0x1, R11 ;  /* 0x00000001ff007819 */ /* 0x000fe4000001160b */
[----:B------:R-:W-:Y:S02]  /*8560*/  ISETP.GT.U32.AND P1, PT, R11, 0x1, PT ;  /* 0x000000010b00780c */ /* 0x000fe40003f24070 */
[----:B------:R-:W-:-:S02]  /*8570*/  LOP3.LUT R0, R0, 0x1, RZ, 0xc0, !PT ;  /* 0x0000000100007812 */ /* 0x000fc400078ec0ff */
[----:B------:R-:W-:Y:S01]  /*8580*/  LOP3.LUT R11, R11, 0x1, RZ, 0xc0, !PT ;  /* 0x000000010b0b7812 */ /* 0x000fe200078ec0ff */
[----:B------:R-:W0:Y:S01]  /*8590*/  @P4 S2R R5, SR_CgaCtaId ;  /* 0x0000000000054919 */ /* 0x000e220000008800 */
[----:B------:R-:W-:Y:S02]  /*85a0*/  @P4 MOV R4, 0x400 ;  /* 0x0000040000044802 */ /* 0x000fe40000000f00 */
[----:B------:R-:W-:Y:S02]  /*85b0*/  ISETP.NE.U32.AND P2, PT, R0, 0x1, PT ;  /* 0x000000010000780c */ /* 0x000fe40003f45070 */
[----:B------:R-:W-:Y:S02]  /*85c0*/  PRMT R12, RZ, 0x7610, R12 ;  /* 0x00007610ff0c7816 */ /* 0x000fe4000000000c */
[----:B0-----:R-:W-:Y:S01]  /*85d0*/  @P4 LEA R4, R5, R4, 0x18 ;  /* 0x0000000405044211 */ /* 0x001fe200078ec0ff */
[----:B------:R-:W-:-:S03]  /*85e0*/  IMAD.U32 R5, RZ, RZ, UR14 ;  /* 0x0000000eff057e24 */ /* 0x000fc6000f8e00ff */
[----:B------:R0:W-:Y:S01]  /*85f0*/  @P4 SYNCS.ARRIVE.TRANS64.A1T0 RZ, [R4+URZ+0x58], RZ ;  /* 0x000058ff04ff49a7 */ /* 0x0001e2000810003f */
[----:B------:R-:W-:Y:S02]  /*8600*/  IADD3 R2, P4, R2, UR20, RZ ;  /* 0x0000001402027c10 */ /* 0x000fe4000ff9e0ff */
[----:B------:R-:W-:Y:S02]  /*8610*/  ISETP.LT.U32.AND P1, PT, R5, 0x2, P1 ;  /* 0x000000020500780c */ /* 0x000fe40000f21070 */
[----:B------:R-:W-:Y:S02]  /*8620*/  IADD3.X R3, R3, UR7, RZ, P4, !PT ;  /* 0x0000000703037c10 */ /* 0x000fe4000a7fe4ff */
[----:B------:R-:W-:Y:S01]  /*8630*/  ISETP.GE.U32.AND P4, PT, R2, UR8, PT ;  /* 0x0000000802007c0c */ /* 0x000fe2000bf86070 */
[----:B0-----:R-:W-:Y:S01]  /*8640*/  IMAD.MOV.U32 R4, RZ, RZ, -0x1 ;  /* 0xffffffffff047424 */ /* 0x001fe200078e00ff */
[----:B------:R-:W-:Y:S02]  /*8650*/  ISETP.GT.U32.AND P2, PT, R5, 0x1, !P2 ;  /* 0x000000010500780c */ /* 0x000fe40005744070 */
[----:B------:R-:W-:-:S02]  /*8660*/  SEL R5, RZ, 0x1, !P1 ;  /* 0x00000001ff057807 */ /* 0x000fc40004800000 */
[----:B------:R-:W-:Y:S02]  /*8670*/  ISETP.GE.U32.AND.EX P1, PT, R3, UR9, PT, P4 ;  /* 0x0000000903007c0c */ /* 0x000fe4000bf26140 */
[----:B------:R-:W-:-:S04]  /*8680*/  SEL R0, RZ, 0x1, !P2 ;  /* 0x00000001ff007807 */ /* 0x000fc80005000000 */
[----:B------:R-:W-:Y:S01]  /*8690*/  LOP3.LUT R10, R0, R10, R5, 0x96, !PT ;  /* 0x0000000a000a7212 */ /* 0x000fe200078e9605 */
[----:B------:R-:W-:Y:S02]  /*86a0*/  IMAD.MOV.U32 R5, RZ, RZ, -0x1 ;  /* 0xffffffffff057424 */ /* 0x000fe400078e00ff */
[----:B------:R-:W-:-:S04]  /*86b0*/  IMAD.MOV.U32 R0, RZ, RZ, -0x1 ;  /* 0xffffffffff007424 */ /* 0x000fc800078e00ff */
[----:B------:R-:W-:Y:S05]  /*86c0*/  @P1 BRA `(.L_x_178) ;  /* 0x0000000400501947 */ /* 0x000fea0003800000 */
[----:B------:R-:W0:Y:S01]  /*86d0*/  S2UR UR8, SR_CTAID.X ;  /* 0x00000000000879c3 */ /* 0x000e220000002500 */
[----:B------:R-:W-:Y:S01]  /*86e0*/  ULDC.64 UR10, c[0x0][0x628] ;  /* 0x00018a00000a7ab9 */ /* 0x000fe20000000a00 */
[----:B------:R-:W-:Y:S01]  /*86f0*/  ULDC UR9, c[0x0][0x150] ;  /* 0x0000540000097ab9 */ /* 0x000fe20000000800 */
[----:B------:R-:W-:Y:S01]  /*8700*/  ISETP.NE.U32.AND P1, PT, RZ, UR10, PT ;  /* 0x0000000aff007c0c */ /* 0x000fe2000bf25070 */
[----:B------:R-:W-:Y:S01]  /*8710*/  ULDC UR12, c[0x0][0x630] ;  /* 0x00018c00000c7ab9 */ /* 0x000fe20000000800 */
[----:B------:R-:W-:Y:S01]  /*8720*/  ULDC UR16, c[0x0][0x154] ;  /* 0x0000550000107ab9 */ /* 0x000fe20000000800 */
[----:B------:R-:W-:Y:S01]  /*8730*/  IMAD.MOV.U32 R4, RZ, RZ, R2 ;  /* 0x000000ffff047224 */ /* 0x000fe200078e0002 */
[----:B------:R-:W-:Y:S01]  /*8740*/  ISETP.NE.AND.EX P1, PT, RZ, UR11, PT, P1 ;  /* 0x0000000bff007c0c */ /* 0x000fe2000bf25310 */
[----:B------:R-:W1:Y:S01]  /*8750*/  S2UR UR15, SR_CTAID.Y ;  /* 0x00000000000f79c3 */ /* 0x000e620000002600 */
[----:B------:R-:W-:Y:S01]  /*8760*/  IMAD.MOV.U32 R5, RZ, RZ, R3 ;  /* 0x000000ffff057224 */ /* 0x000fe200078e0003 */
[----:B0-----:R-:W-:-:S05]  /*8770*/  I2FP.F32.U32 R0, UR8 ;  /* 0x0000000800007c45 */ /* 0x001fca0008201000 */
[----:B------:R-:W-:-:S05]  /*8780*/  FMUL R14, R0, UR9 ;  /* 0x00000009000e7c20 */ /* 0x000fca0008400000 */
[----:B------:R-:W-:Y:S05]  /*8790*/  @!P1 BRA `(.L_x_179) ;  /* 0x0000000000289947 */ /* 0x000fea0003800000 */
[----:B------:R-:W-:Y:S02]  /*87a0*/  ULDC UR9, c[0x0][0x634] ;  /* 0x00018d0000097ab9 */ /* 0x000fe40000000800 */
[----:B------:R-:W-:-:S05]  /*87b0*/  IADD3 R9, P1, R2, UR9, RZ ;  /* 0x0000000902097c10 */ /* 0x000fca000ff3e0ff */
[----:B------:R-:W-:-:S04]  /*87c0*/  IMAD.X R13, RZ, RZ, R3, P1 ;  /* 0x000000ffff0d7224 */ /* 0x000fc800008e0603 */
[----:B------:R-:W-:-:S04]  /*87d0*/  IMAD.WIDE.U32 R6, R13, UR10, RZ ;  /* 0x0000000a0d067c25 */ /* 0x000fc8000f8e00ff */
[----:B------:R-:W-:-:S04]  /*87e0*/  IMAD.WIDE.U32 R6, P1, R9, UR11, R6 ;  /* 0x0000000b09067c25 */ /* 0x000fc8000f820006 */
[----:B------:R-:W-:-:S04]  /*87f0*/  IMAD.WIDE.U32 R8, R9, UR10, RZ ;  /* 0x0000000a09087c25 */ /* 0x000fc8000f8e00ff */
[----:B------:R-:W-:Y:S01]  /*8800*/  IMAD.X R5, RZ, RZ, RZ, P1 ;  /* 0x000000ffff057224 */ /* 0x000fe200008e06ff */
[----:B------:R-:W-:Y:S01]  /*8810*/  IADD3 RZ, P1, R9, R6, RZ ;  /* 0x0000000609ff7210 */ /* 0x000fe20007f3e0ff */
[----:B------:R-:W-:-:S04]  /*8820*/  IMAD.MOV.U32 R4, RZ, RZ, R7 ;  /* 0x000000ffff047224 */ /* 0x000fc800078e0007 */
[----:B------:R-:W-:-:S08]  /*8830*/  IMAD.WIDE.U32.X R4, R13, UR11, R4, P1 ;  /* 0x0000000b0d047c25 */ /* 0x000fd000088e0404 */
.L_x_179:
[--C-:B------:R-:W-:Y:S01]  /*8840*/  SHF.R.U64 R0, R4, UR12, R5.reuse ;  /* 0x0000000c04007c19 */ /* 0x100fe20008001205 */
[----:B------:R-:W0:Y:S01]  /*8850*/  F2I.U32.TRUNC.NTZ R14, R14 ;  /* 0x0000000e000e7305 */ /* 0x000e22000020f000 */
[----:B------:R-:W-:Y:S01]  /*8860*/  SHF.R.U32.HI R4, RZ, UR12, R5 ;  /* 0x0000000cff047c19 */ /* 0x000fe20008011605 */
[----:B------:R-:W-:Y:S01]  /*8870*/  ULDC.64 UR10, c[0x0][0x620] ;  /* 0x00018800000a7ab9 */ /* 0x000fe20000000a00 */
[----:B------:R-:W-:Y:S01]  /*8880*/  IADD3 R7, P1, RZ, -R0, RZ ;  /* 0x80000000ff077210 */ /* 0x000fe20007f3e0ff */
[----:B------:R-:W2:Y:S01]  /*8890*/  LDC R16, c[0x0][0x610] ;  /* 0x00018400ff107b82 */ /* 0x000ea20000000800 */
[----:B-1----:R-:W-:Y:S01]  /*88a0*/  I2FP.F32.U32 R6, UR15 ;  /* 0x0000000f00067c45 */ /* 0x002fe20008201000 */
[----:B------:R-:W-:Y:S01]  /*88b0*/  ULDC UR12, c[0x0][0x658] ;  /* 0x00019600000c7ab9 */ /* 0x000fe20000000800 */
[----:B------:R-:W-:Y:S01]  /*88c0*/  ULDC UR18, c[0x0][0x648] ;  /* 0x0001920000127ab9 */ /* 0x000fe20000000800 */
[----:B------:R-:W-:Y:S02]  /*88d0*/  IMAD.X R4, RZ, RZ, ~R4, P1 ;  /* 0x000000ffff047224 */ /* 0x000fe400008e0e04 */
[----:B------:R-:W-:Y:S01]  /*88e0*/  FMUL R8, R6, UR16 ;  /* 0x0000001006087c20 */ /* 0x000fe20008400000 */
[----:B------:R-:W-:Y:S01]  /*88f0*/  ULDC.64 UR16, c[0x0][0x640] ;  /* 0x0001900000107ab9 */ /* 0x000fe20000000a00 */
[----:B------:R-:W-:Y:S01]  /*8900*/  IMAD R6, R4, UR10, RZ ;  /* 0x0000000a04067c24 */ /* 0x000fe2000f8e02ff */
[----:B------:R-:W-:Y:S01]  /*8910*/  ISETP.NE.U32.AND P1, PT, RZ, UR16, PT ;  /* 0x00000010ff007c0c */ /* 0x000fe2000bf25070 */
[C---:B------:R-:W-:Y:S01]  /*8920*/  IMAD.WIDE.U32 R4, R7.reuse, UR10, R2 ;  /* 0x0000000a07047c25 */ /* 0x040fe2000f8e0002 */
[----:B0-----:R-:W-:Y:S01]  /*8930*/  R2UR UR9, R14 ;  /* 0x000000000e0972ca */ /* 0x001fe200000e0000 */
[----:B------:R-:W0:Y:S01]  /*8940*/  F2I.U32.TRUNC.NTZ R8, R8 ;  /* 0x0000000800087305 */ /* 0x000e22000020f000 */
[----:B------:R-:W-:Y:S01]  /*8950*/  ULDC UR10, c[0x0][0x618] ;  /* 0x00018600000a7ab9 */ /* 0x000fe20000000800 */
[----:B------:R-:W-:Y:S01]  /*8960*/  IMAD R7, R7, UR11, R6 ;  /* 0x0000000b07077c24 */ /* 0x000fe2000f8e0206 */
[----:B------:R-:W-:-:S03]  /*8970*/  ISETP.NE.AND.EX P1, PT, RZ, UR17, PT, P1 ;  /* 0x00000011ff007c0c */ /* 0x000fc6000bf25310 */
[----:B------:R-:W-:-:S05]  /*8980*/  IMAD.IADD R5, R5, 0x1, R7 ;  /* 0x0000000105057824 */ /* 0x000fca00078e0207 */
[--C-:B------:R-:W-:Y:S02]  /*8990*/  SHF.R.U64 R14, R4, UR10, R5.reuse ;  /* 0x0000000a040e7c19 */ /* 0x100fe40008001205 */
[----:B------:R-:W-:Y:S01]  /*89a0*/  SHF.R.U32.HI R5, RZ, UR10, R5 ;  /* 0x0000000aff057c19 */ /* 0x000fe20008011605 */
[----:B------:R-:W-:Y:S01]  /*89b0*/  ULDC UR10, c[0x0][0x608] ;  /* 0x00018200000a7ab9 */ /* 0x000fe20000000800 */
[----:B0-----:R-:W-:Y:S02]  /*89c0*/  R2UR UR11, R8 ;  /* 0x00000000080b72ca */ /* 0x001fe400000e0000 */
[--C-:B------:R-:W-:Y:S02]  /*89d0*/  SHF.R.U64 R15, R14, UR10, R5.reuse ;  /* 0x0000000a0e0f7c19 */ /* 0x100fe40008001205 */
[----:B------:R-:W-:Y:S01]  /*89e0*/  SHF.R.U32.HI R4, RZ, UR10, R5 ;  /* 0x0000000aff047c19 */ /* 0x000fe20008011605 */
[----:B------:R-:W-:-:S03]  /*89f0*/  UIADD3 UR10, -UR9, URZ, URZ ;  /* 0x0000003f090a7290 */ /* 0x000fc6000fffe13f */
[--C-:B------:R-:W-:Y:S01]  /*8a00*/  SHF.R.U64 R17, R15, UR12, R4.reuse ;  /* 0x0000000c0f117c19 */ /* 0x100fe20008001204 */
[----:B------:R-:W-:Y:S01]  /*8a10*/  ULDC UR9, c[0x0][0x144] ;  /* 0x0000510000097ab9 */ /* 0x000fe20000000800 */
[----:B------:R-:W-:-:S03]  /*8a20*/  SHF.R.U32.HI R5, RZ, UR12, R4 ;  /* 0x0000000cff057c19 */ /* 0x000fc60008011604 */
[----:B------:R-:W-:Y:S01]  /*8a30*/  IMAD.MOV.U32 R4, RZ, RZ, R17 ;  /* 0x000000ffff047224 */ /* 0x000fe200078e0011 */
[----:B------:R-:W-:Y:S06]  /*8a40*/  @!P1 BRA `(.L_x_180) ;  /* 0x0000000000289947 */ /* 0x000fec0003800000 */
        /* <DEDUP_REMOVED lines=10> */
.L_x_180:
[----:B------:R-:W-:Y:S01]  /*8af0*/  UIADD3 UR11, -UR11, URZ, URZ ;  /* 0x0000003f0b0b7290 */ /* 0x000fe2000fffe13f */
[----:B------:R-:W-:Y:S01]  /*8b00*/  SHF.R.U64 R5, R4, UR18, R5 ;  /* 0x0000001204057c19 */ /* 0x000fe20008001205 */
[----:B------:R-:W-:Y:S01]  /*8b10*/  UIMAD UR8, UR9, UR10, UR8 ;  /* 0x0000000a090872a4 */ /* 0x000fe2000f8e0208 */
[----:B------:R-:W-:Y:S02]  /*8b20*/  LOP3.LUT R4, R15, UR6, RZ, 0xc0, !PT ;  /* 0x000000060f047c12 */ /* 0x000fe4000f8ec0ff */
[----:B------:R-:W-:Y:S01]  /*8b30*/  ULDC UR9, c[0x0][0x148] ;  /* 0x0000520000097ab9 */ /* 0x000fe20000000800 */
[----:B------:R-:W-:Y:S01]  /*8b40*/  IMAD.MOV R6, RZ, RZ, -R5 ;  /* 0x000000ffff067224 */ /* 0x000fe200078e0a05 */
[----:B------:R-:W-:Y:S01]  /*8b50*/  @UP2 UIMAD UR8, UR9, UR11, UR15 ;  /* 0x0000000b090822a4 */ /* 0x000fe2000f8e020f */
[----:B------:R-:W-:Y:S01]  /*8b60*/  IMAD R5, R5, UR5, R4 ;  /* 0x0000000505057c24 */ /* 0x000fe2000f8e0204 */
[----:B------:R-:W-:Y:S01]  /*8b70*/  LOP3.LUT R7, R14, UR4, RZ, 0xc0, !PT ;  /* 0x000000040e077c12 */ /* 0x000fe2000f8ec0ff */
[----:B------:R-:W-:Y:S01]  /*8b80*/  ULDC UR9, c[0x0][0x638] ;  /* 0x00018e0000097ab9 */ /* 0x000fe20000000800 */
[----:B------:R-:W-:Y:S01]  /*8b90*/  PLOP3.LUT P1, PT, PT, PT, UP2, 0x80, 0x0 ;  /* 0x000000000000781c */ /* 0x000fe20003f2f028 */
[----:B------:R-:W-:-:S02]  /*8ba0*/  IMAD R4, R6, UR9, R17 ;  /* 0x0000000906047c24 */ /* 0x000fc4000f8e0211 */
[----:B--2---:R-:W-:Y:S01]  /*8bb0*/  IMAD R5, R5, R16, UR8 ;  /* 0x0000000805057e24 */ /* 0x004fe2000f8e0210 */
[----:B------:R-:W-:Y:S01]  /*8bc0*/  ULDC UR8, c[0x0][0x600] ;  /* 0x0001800000087ab9 */ /* 0x000fe20000000800 */
[----:B------:R-:W-:Y:S02]  /*8bd0*/  IMAD.MOV.U32 R6, RZ, RZ, 0x1 ;  /* 0x00000001ff067424 */ /* 0x000fe400078e00ff */
[----:B------:R-:W-:-:S05]  /*8be0*/  IMAD R8, R4, UR8, R7 ;  /* 0x0000000804087c24 */ /* 0x000fca000f8e0207 */
[----:B------:R-:W-:Y:S02]  /*8bf0*/  SEL R4, R8, R5, !P1 ;  /* 0x0000000508047207 */ /* 0x000fe40004800000 */
[----:B------:R-:W-:-:S07]  /*8c00*/  SEL R5, R5, R8, !P1 ;  /* 0x0000000805057207 */ /* 0x000fce0004800000 */
.L_x_178:
[----:B------:R-:W-:Y:S05]  /*8c10*/  BSYNC B1 ;  /* 0x0000000000017941 */ /* 0x000fea0003800000 */
.L_x_177:
[----:B------:R-:W-:-:S13]  /*8c20*/  LOP3.LUT P1, RZ, R6, 0xff, RZ, 0xc0, !PT ;  /* 0x000000ff06ff7812 */ /* 0x000fda000782c0ff */
[----:B------:R-:W-:Y:S05]  /*8c30*/  @P1 BRA `(.L_x_181) ;  /* 0xfffffff4003c1947 */ /* 0x000fea000383ffff */
[----:B------:R-:W-:Y:S05]  /*8c40*/  BSYNC B0 ;  /* 0x0000000000007941 */ /* 0x000fea0003800000 */
.L_x_169:
[----:B------:R-:W-:-:S03]  /*8c50*/  UMOV UR8, 0xffffffff ;  /* 0xffffffff00087882 */ /* 0x000fc60000000000 */
[----:B------:R-:W-:Y:S05]  /*8c60*/  BRA.DIV UR8, `(.L_x_182) ;  /* 0x0000000608007947 */ /* 0x000fea000b800000 */
[----:B------:R-:W-:-:S13]  /*8c70*/  ELECT P0, URZ, PT ;  /* 0x00000000003f782f */ /* 0x000fda0003800000 */
.L_x_196:
[----:B------:R-:W-:Y:S04]  /*8c80*/  BSSY B0, `(.L_x_183) ;  /* 0x000001a000007945 */ /* 0x000fe80003800000 */
[----:B------:R-:W-:Y:S05]  /*8c90*/  @!P0 BRA `(.L_x_184) ;  /* 0x0000000000608947 */ /* 0x000fea0003800000 */
[----:B------:R-:W-:-:S04]  /*8ca0*/  ULOP3.LUT UR8, UR13, 0x2, URZ, 0xfc, !UPT ;  /* 0x000000020d087892 */ /* 0x000fc8000f8efc3f */
[----:B------:R-:W-:-:S06]  /*8cb0*/  UISETP.NE.AND UP0, UPT, UR8, 0x3, UPT ;  /* 0x000000030800788c */ /* 0x000fcc000bf05270 */
[----:B------:R-:W-:-:S13]  /*8cc0*/  PLOP3.LUT P0, PT, PT, PT, UP0, 0x80, 0x0 ;  /* 0x000000000000781c */ /* 0x000fda0003f0f008 */
[----:B------:R-:W-:Y:S05]  /*8cd0*/  @!P0 BRA `(.L_x_185) ;  /* 0x0000000000048947 */ /* 0x000fea0003800000 */
[----:B------:R-:W-:Y:S01]  /*8ce0*/  BPT.TRAP 0x1 ;  /* 0x000000040000795c */ /* 0x000fe20000300000 */
.L_x_185:
[----:B------:R-:W0:Y:S01]  /*8cf0*/  S2R R3, SR_CgaCtaId ;  /* 0x0000000000037919 */ /* 0x000e220000008800 */
[----:B------:R-:W-:Y:S02]  /*8d00*/  MOV R0, 0x400 ;  /* 0x0000040000007802 */ /* 0x000fe40000000f00 */
[----:B------:R-:W-:Y:S02]  /*8d10*/  SHF.L.U32 R2, R10, 0x1f, RZ ;  /* 0x0000001f0a027819 */ /* 0x000fe400000006ff */
[----:B0-----:R-:W-:-:S05]  /*8d20*/  LEA R0, R3, R0, 0x18 ;  /* 0x0000000003007211 */ /* 0x001fca00078ec0ff */
[----:B------:R-:W-:-:S04]  /*8d30*/  VIADD R0, R0, 0x10 ;  /* 0x0000001000007836 */ /* 0x000fc80000000000 */
[C---:B------:R-:W-:Y:S02]  /*8d40*/  IMAD R5, R11.reuse, 0x8, R0 ;  /* 0x000000080b057824 */ /* 0x040fe400078e0200 */
[----:B------:R-:W-:Y:S02]  /*8d50*/  VIADD R11, R11, 0x1 ;  /* 0x000000010b0b7836 */ /* 0x000fe40000000000 */
[----:B------:R-:W0:Y:S03]  /*8d60*/  SYNCS.PHASECHK.TRANS64.TRYWAIT P0, [R5+URZ], R2 ;  /* 0x00000002050075a7 */ /* 0x000e26000800017f */
[----:B------:R-:W-:-:S04]  /*8d70*/  ISETP.NE.AND P1, PT, R11, 0x2, PT ;  /* 0x000000020b00780c */ /* 0x000fc80003f25270 */
[----:B------:R-:W-:Y:S02]  /*8d80*/  SEL R3, RZ, 0x1, P1 ;  /* 0x00000001ff037807 */ /* 0x000fe40000800000 */
[----:B------:R-:W-:Y:S02]  /*8d90*/  SEL R11, R11, RZ, P1 ;  /* 0x000000ff0b0b7207 */ /* 0x000fe40000800000 */
[----:B------:R-:W-:Y:S01]  /*8da0*/  LOP3.LUT R3, R10, R3, RZ, 0x3c, !PT ;  /* 0x000000030a037212 */ /* 0x000fe200078e3cff */
[----:B0-----:R-:W-:Y:S06]  /*8db0*/  @!P0 BRA `(.L_x_186) ;  /* 0x0000000000d08947 */ /* 0x001fec0003800000 */
.L_x_197:
[----:B------:R-:W-:Y:S01]  /*8dc0*/  IMAD R11, R11, 0x8, R0 ;  /* 0x000000080b0b7824 */ /* 0x000fe200078e0200 */
[----:B------:R-:W-:-:S07]  /*8dd0*/  SHF.L.U32 R0, R3, 0x1f, RZ ;  /* 0x0000001f03007819 */ /* 0x000fce00000006ff */
.L_x_187:
[----:B-1----:R1:W2:Y:S02]  /*8de0*/  SYNCS.PHASECHK.TRANS64.TRYWAIT P0, [R11+URZ], R0 ;  /* 0x000000000b0075a7 */ /* 0x0022a4000800017f */
[----:B--2---:R-:W-:Y:S05]  /*8df0*/  @!P0 NANOSLEEP.SYNCS 0x989680 ;  /* 0x009896800000895d */ /* 0x004fea0003900000 */
[----:B------:R-:W2:Y:S02]  /*8e00*/  @!P0 SYNCS.PHASECHK.TRANS64 P0, [R11+URZ], R0 ;  /* 0x000000000b0085a7 */ /* 0x000ea4000800007f */
[----:B--2---:R-:W-:Y:S05]  /*8e10*/  @!P0 BRA `(.L_x_187) ;  /* 0xfffffffc00f08947 */ /* 0x004fea000383ffff */
.L_x_184:
[----:B------:R-:W-:Y:S05]  /*8e20*/  BSYNC B0 ;  /* 0x0000000000007941 */ /* 0x000fea0003800000 */
.L_x_183:
[----:B------:R-:W-:Y:S05]  /*8e30*/  EXIT ;  /* 0x000000000000794d */ /* 0x000fea0003800000 */
.L_x_14:
[----:B0-----:R0:W2:Y:S02]  /*8e40*/  SYNCS.PHASECHK.TRANS64.TRYWAIT P0, [R13+URZ+-0x8], R10 ;  /* 0xfffff80a0d0075a7 */ /* 0x0010a4000800017f */
[----:B--2---:R-:W-:Y:S05]  /*8e50*/  @!P0 NANOSLEEP.SYNCS 0x989680 ;  /* 0x009896800000895d */ /* 0x004fea0003900000 */
[----:B------:R-:W2:Y:S02]  /*8e60*/  @!P0 SYNCS.PHASECHK.TRANS64 P0, [R13+URZ+-0x8], R10 ;  /* 0xfffff80a0d0085a7 */ /* 0x000ea4000800007f */
[----:B--2---:R-:W-:Y:S05]  /*8e70*/  @!P0 BRA `(.L_x_14) ;  /* 0xfffffffc00f08947 */ /* 0x004fea000383ffff */
[----:B------:R-:W-:Y:S05]  /*8e80*/  BRA `(.L_x_188) ;  /* 0xffffff84009c7947 */ /* 0x000fea000383ffff */
.L_x_19:
[----:B--2---:R-:W-:-:S04]  /*8e90*/  IMAD.U32 R11, RZ, RZ, UR4 ;  /* 0x00000004ff0b7e24 */ /* 0x004fc8000f8e00ff */
[----:B------:R2:W3:Y:S03]  /*8ea0*/  SYNCS.PHASECHK.TRANS64.TRYWAIT P0, [R11+URZ], R10 ;  /* 0x0000000a0b0075a7 */ /* 0x0004e6000800017f */
[----:B---3--:R-:W-:Y:S05]  /*8eb0*/  @!P0 NANOSLEEP.SYNCS 0x989680 ;  /* 0x009896800000895d */ /* 0x008fea0003900000 */
[----:B------:R-:W3:Y:S02]  /*8ec0*/  @!P0 SYNCS.PHASECHK.TRANS64 P0, [R11+URZ], R10 ;  /* 0x0000000a0b0085a7 */ /* 0x000ee4000800007f */
[----:B---3--:R-:W-:Y:S05]  /*8ed0*/  @!P0 BRA `(.L_x_19) ;  /* 0xfffffffc00ec8947 */ /* 0x008fea000383ffff */
[----:B------:R-:W-:Y:S05]  /*8ee0*/  BRA `(.L_x_18) ;  /* 0xffffff8800c87947 */ /* 0x000fea000383ffff */
.L_x_25:
[----:B--2---:R-:W-:-:S04]  /*8ef0*/  IMAD.U32 R146, RZ, RZ, UR16 ;  /* 0x00000010ff927e24 */ /* 0x004fc8000f8e00ff */
[----:B------:R2:W3:Y:S03]  /*8f00*/  SYNCS.PHASECHK.TRANS64.TRYWAIT P0, [R146+URZ], R11 ;  /* 0x0000000b920075a7 */ /* 0x0004e6000800017f */
[----:B---3--:R-:W-:Y:S05]  /*8f10*/  @!P0 NANOSLEEP.SYNCS 0x989680 ;  /* 0x009896800000895d */ /* 0x008fea0003900000 */
[----:B------:R-:W3:Y:S02]  /*8f20*/  @!P0 SYNCS.PHASECHK.TRANS64 P0, [R146+URZ], R11 ;  /* 0x0000000b920085a7 */ /* 0x000ee4000800007f */
[----:B---3--:R-:W-:Y:S05]  /*8f30*/  @!P0 BRA `(.L_x_25) ;  /* 0xfffffffc00ec8947 */ /* 0x008fea000383ffff */
[----:B------:R-:W-:Y:S05]  /*8f40*/  BRA `(.L_x_24) ;  /* 0xffffff9000ec7947 */ /* 0x000fea000383ffff */
.L_x_33:
[----:B0-----:R0:W2:Y:S02]  /*8f50*/  SYNCS.PHASECHK.TRANS64.TRYWAIT P0, [R13+URZ+0x8], R10 ;  /* 0x0000080a0d0075a7 */ /* 0x0010a4000800017f */
[----:B--2---:R-:W-:Y:S05]  /*8f60*/  @!P0 NANOSLEEP.SYNCS 0x989680 ;  /* 0x009896800000895d */ /* 0x004fea0003900000 */
[----:B------:R-:W2:Y:S02]  /*8f70*/  @!P0 SYNCS.PHASECHK.TRANS64 P0, [R13+URZ+0x8], R10 ;  /* 0x0000080a0d0085a7 */ /* 0x000ea4000800007f */
[----:B--2---:R-:W-:Y:S05]  /*8f80*/  @!P0 BRA `(.L_x_33) ;  /* 0xfffffffc00f08947 */ /* 0x004fea000383ffff */
[----:B------:R-:W-:Y:S05]  /*8f90*/  BRA `(.L_x_189) ;  /* 0xffffffa0003c7947 */ /* 0x000fea000383ffff */
.L_x_170:
[----:B------:R-:W-:Y:S01]  /*8fa0*/  BSSY B1, `(.L_x_190) ;  /* 0x0000006000017945 */ /* 0x000fe20003800000 */
[----:B------:R-:W-:-:S07]  /*8fb0*/  IMAD.MOV.U32 R6, RZ, RZ, -0x1 ;  /* 0xffffffffff067424 */ /* 0x000fce00078e00ff */
[----:B------:R-:W-:Y:S05]  /*8fc0*/  WARPSYNC.COLLECTIVE R6, `(.L_x_191) ;  /* 0x00000000060c7348 */ /* 0x000fea0003c00000 */
[----:B------:R-:W-:Y:S02]  /*8fd0*/  ELECT P1, UR62, PT ;  /* 0x00000000003e782f */ /* 0x000fe40003820000 */
[----:B------:R-:W-:Y:S01]  /*8fe0*/  MOV R6, UR62 ;  /* 0x0000003e00067c02 */ /* 0x000fe20008000f00 */
[----:B------:R-:W-:Y:S10]  /*8ff0*/  ENDCOLLECTIVE ;  /* 0x000000000000791b */ /* 0x000ff40003800000 */
.L_x_191:
[----:B------:R-:W-:Y:S05]  /*9000*/  BSYNC B1 ;  /* 0x0000000000017941 */ /* 0x000fea0003800000 */
.L_x_190:
[----:B------:R-:W-:Y:S05]  /*9010*/  BRA `(.L_x_192) ;  /* 0xfffffff000507947 */ /* 0x000fea000383ffff */
.L_x_173:
[----:B-1----:R1:W2:Y:S02]  /*9020*/  SYNCS.PHASECHK.TRANS64.TRYWAIT P1, [R13+URZ+0x10], R6 ;  /* 0x000010060d0075a7 */ /* 0x0022a4000802017f */
[----:B--2---:R-:W-:Y:S05]  /*9030*/  @!P1 NANOSLEEP.SYNCS 0x989680 ;  /* 0x009896800000995d */ /* 0x004fea0003900000 */
[----:B------:R-:W2:Y:S02]  /*9040*/  @!P1 SYNCS.PHASECHK.TRANS64 P1, [R13+URZ+0x10], R6 ;  /* 0x000010060d0095a7 */ /* 0x000ea4000802007f */
[----:B--2---:R-:W-:Y:S05]  /*9050*/  @!P1 BRA `(.L_x_173) ;  /* 0xfffffffc00f09947 */ /* 0x004fea000383ffff */
[----:B------:R-:W-:Y:S05]  /*9060*/  BRA `(.L_x_193) ;  /* 0xfffffff000847947 */ /* 0x000fea000383ffff */
.L_x_182:
[----:B------:R-:W-:Y:S01]  /*9070*/  BSSY B0, `(.L_x_194) ;  /* 0x0000006000007945 */ /* 0x000fe20003800000 */
[----:B------:R-:W-:-:S07]  /*9080*/  IMAD.MOV.U32 R6, RZ, RZ, -0x1 ;  /* 0xffffffffff067424 */ /* 0x000fce00078e00ff */
[----:B------:R-:W-:Y:S05]  /*9090*/  WARPSYNC.COLLECTIVE R6, `(.L_x_195) ;  /* 0x00000000060c7348 */ /* 0x000fea0003c00000 */
[----:B------:R-:W-:Y:S02]  /*90a0*/  ELECT P1, UR62, PT ;  /* 0x00000000003e782f */ /* 0x000fe40003820000 */
[----:B------:R-:W-:Y:S01]  /*90b0*/  MOV R6, UR62 ;  /* 0x0000003e00067c02 */ /* 0x000fe20008000f00 */
[----:B------:R-:W-:Y:S10]  /*90c0*/  ENDCOLLECTIVE ;  /* 0x000000000000791b */ /* 0x000ff40003800000 */
.L_x_195:
[----:B------:R-:W-:Y:S05]  /*90d0*/  BSYNC B0 ;  /* 0x0000000000007941 */ /* 0x000fea0003800000 */
.L_x_194:
[----:B------:R-:W-:Y:S01]  /*90e0*/  PLOP3.LUT P0, PT, P1, PT, PT, 0x80, 0x0 ;  /* 0x000000000000781c */ /* 0x000fe20000f0f070 */
[----:B------:R-:W-:-:S12]  /*90f0*/  BRA `(.L_x_196) ;  /* 0xfffffff800e07947 */ /* 0x000fd8000383ffff */
.L_x_186:
[----:B0-----:R0:W1:Y:S02]  /*9100*/  SYNCS.PHASECHK.TRANS64.TRYWAIT P0, [R5+URZ], R2 ;  /* 0x00000002050075a7 */ /* 0x001064000800017f */
[----:B-1----:R-:W-:Y:S05]  /*9110*/  @!P0 NANOSLEEP.SYNCS 0x989680 ;  /* 0x009896800000895d */ /* 0x002fea0003900000 */
[----:B------:R-:W1:Y:S02]  /*9120*/  @!P0 SYNCS.PHASECHK.TRANS64 P0, [R5+URZ], R2 ;  /* 0x00000002050085a7 */ /* 0x000e64000800007f */
[----:B-1----:R-:W-:Y:S05]  /*9130*/  @!P0 BRA `(.L_x_186) ;  /* 0xfffffffc00f08947 */ /* 0x002fea000383ffff */
[----:B------:R-:W-:Y:S05]  /*9140*/  BRA `(.L_x_197) ;  /* 0xfffffffc001c7947 */ /* 0x000fea000383ffff */
.L_x_198:
[----:B------:R-:W-:-:S00]  /*9150*/  BRA `(.L_x_198) ;  /* 0xfffffffc00fc7947 */ /* 0x000fc0000383ffff */
[----:B------:R-:W-:-:S00]  /*9160*/  NOP ;  /* 0x0000000000007918 */ /* 0x000fc00000000000 */
        /* <DEDUP_REMOVED lines=9> */
.L_x_199:


//--------------------- .nv.shared._ZN7cutlass13device_kernelINS_4gemm6kernel13GemmUniversalIN4cute5tupleIJiiiiEEENS1_10collective13CollectiveMmaINS1_37MainloopSm90TmaGmmaWarpSpecializedFP8ILi2ENS5_IJNS4_1CILi1EEESB_SB_EEENS1_32KernelTmaWarpSpecializedPingpongEEENS5_IJNSA_ILi64EEENSA_ILi128EEENSA_ILi32EEEEEENS_12float_e4m3_tENS5_IJlSB_lEEESJ_SK_NS4_8TiledMMAINS4_8MMA_AtomIJNS4_4SM904GMMA31MMA_64x128x32_F32E4M3E4M3_SS_TNILNSO_7ScaleInE1ELSQ_1EEEEEENS4_6LayoutISC_NS5_IJNSA_ILi0EEESU_SU_EEEEENS5_IJNS4_10UnderscoreESX_SX_EEEEENS4_13SM90_TMA_LOADENS4_14ComposedLayoutINS4_7SwizzleILi1ELi4ELi3EEENS4_18smem_ptr_flag_bitsILi8EEENST_INS5_IJNSA_ILi8EEESH_EEENS5_IJSH_SB_EEEEEEEvNS4_8identityES10_S1A_vS1B_EENS_8epilogue10collective6detail29Sm90TmaWarpSpecializedAdapterINS1E_15DefaultEpilogueISJ_SK_SK_NS1D_6thread17LinearCombinationISJ_Li1EffLNS1I_9ScaleType4KindE0ELNS_15FloatRoundStyleE2ESJ_EENS1_15EpilogueDefaultEEEEEvvEEEEvNT_6ParamsE --------------------------
	.section	.nv.shared._ZN7cutlass13device_kernelINS_4gemm6kernel13GemmUniversalIN4cute5tupleIJiiiiEEENS1_10collective13CollectiveMmaINS1_37MainloopSm90TmaGmmaWarpSpecializedFP8ILi2ENS5_IJNS4_1CILi1EEESB_SB_EEENS1_32KernelTmaWarpSpecializedPingpongEEENS5_IJNSA_ILi64EEENSA_ILi128EEENSA_ILi32EEEEEENS_12float_e4m3_tENS5_IJlSB_lEEESJ_SK_NS4_8TiledMMAINS4_8MMA_AtomIJNS4_4SM904GMMA31MMA_64x128x32_F32E4M3E4M3_SS_TNILNSO_7ScaleInE1ELSQ_1EEEEEENS4_6LayoutISC_NS5_IJNSA_ILi0EEESU_SU_EEEEENS5_IJNS4_10UnderscoreESX_SX_EEEEENS4_13SM90_TMA_LOADENS4_14ComposedLayoutINS4_7SwizzleILi1ELi4ELi3EEENS4_18smem_ptr_flag_bitsILi8EEENST_INS5_IJNSA_ILi8EEESH_EEENS5_IJSH_SB_EEEEEEEvNS4_8identityES10_S1A_vS1B_EENS_8epilogue10collective6detail29Sm90TmaWarpSpecializedAdapterINS1E_15DefaultEpilogueISJ_SK_SK_NS1D_6thread17LinearCombinationISJ_Li1EffLNS1I_9ScaleType4KindE0ELNS_15FloatRoundStyleE2ESJ_EENS1_15EpilogueDefaultEEEEEvvEEEEvNT_6ParamsE,"aw",@nobits
	.sectionflags	@""
	.align	16
	.zero		1024


//--------------------- .nv.shared.reserved.0     --------------------------
	.section	.nv.shared.reserved.0,"aw",@nobits
	.weak		__nv_reservedSMEM_offset_0_alias
	.size		__nv_reservedSMEM_offset_0_alias, 0, 0
	.other		__nv_reservedSMEM_offset_0_alias,@"STO_CUDA_RESERVED_SHARED STV_DEFAULT"
__nv_reservedSMEM_offset_0_alias:
	.zero		0


//--------------------- .nv.global                --------------------------
	.section	.nv.global,"aw",@nobits
.nv.global:
	.type		_ZN40_INTERNAL_10765742_4_k_cu_458135b5_270214cute1_E,@object
	.size		_ZN40_INTERNAL_10765742_4_k_cu_458135b5_270214cute1_E,(_ZN40_INTERNAL_10765742_4_k_cu_458135b5_270214cuda3std3__45__cpo6cbeginE - _ZN40_INTERNAL_10765742_4_k_cu_458135b5_270214cute1_E)
_ZN40_INTERNAL_10765742_4_k_cu_458135b5_270214cute1_E:
	.zero		1
	.type		_ZN40_INTERNAL_10765742_4_k_cu_458135b5_270214cuda3std3__45__cpo6cbeginE,@object
	.size		_ZN40_INTERNAL_10765742_4_k_cu_458135b5_270214cuda3std3__45__cpo6cbeginE,(_ZN40_INTERNAL_10765742_4_k_cu_458135b5_270214cuda3std3__48in_placeE - _ZN40_INTERNAL_10765742_4_k_cu_458135b5_270214cuda3std3__45__cpo6cbeginE)
_ZN40_INTERNAL_10765742_4_k_cu_458135b5_270214cuda3std3__45__cpo6cbeginE:
	.zero		1
	.type		_ZN40_INTERNAL_10765742_4_k_cu_458135b5_270214cuda3std3__48in_placeE,@object
	.size		_ZN40_INTERNAL_10765742_4_k_cu_458135b5_270214cuda3std3__48in_placeE,(_ZN40_INTERNAL_10765742_4_k_cu_458135b5_270214cuda3std6ranges3__45__cpo9iter_moveE - _ZN40_INTERNAL_10765742_4_k_cu_458135b5_270214cuda3std3__48in_placeE)
_ZN40_INTERNAL_10765742_4_k_cu_458135b5_270214cuda3std3__48in_placeE:
	.zero		1
	.type		_ZN40_INTERNAL_10765742_4_k_cu_458135b5_270214cuda3std6ranges3__45__cpo9iter_moveE,@object
	.size		_ZN40_INTERNAL_10765742_4_k_cu_458135b5_270214cuda3std6ranges3__45__cpo9iter_moveE,(_ZN40_INTERNAL_10765742_4_k_cu_458135b5_270214cuda3std3__45__cpo5beginE - _ZN40_INTERNAL_10765742_4_k_cu_458135b5_270214cuda3std6ranges3__45__cpo9iter_moveE)
_ZN40_INTERNAL_10765742_4_k_cu_458135b5_270214cuda3std6ranges3__45__cpo9iter_moveE:
	.zero		1
	.type		_ZN40_INTERNAL_10765742_4_k_cu_458135b5_270214cuda3std3__45__cpo5beginE,@object
	.size		_ZN40_INTERNAL_10765742_4_k_cu_458135b5_270214cuda3std3__45__cpo5beginE,(_ZN40_INTERNAL_10765742_4_k_cu_458135b5_270214cuda3std3__442_GLOBAL__N__10765742_4_k_cu_458135b5_270216ignoreE - _ZN40_INTERNAL_10765742_4_k_cu_458135b5_270214cuda3std3__45__cpo5beginE)
_ZN40_INTERNAL_10765742_4_k_cu_458135b5_270214cuda3std3__45__cpo5beginE:
	.zero		1
	.type		_ZN40_INTERNAL_10765742_4_k_cu_458135b5_270214cuda3std3__442_GLOBAL__N__10765742_4_k_cu_458135b5_270216ignoreE,@object
	.size		_ZN40_INTERNAL_10765742_4_k_cu_458135b5_270214cuda3std3__442_GLOBAL__N__10765742_4_k_cu_458135b5_270216ignoreE,(_ZN40_INTERNAL_10765742_4_k_cu_458135b5_270214cute7productE - _ZN40_INTERNAL_10765742_4_k_cu_458135b5_270214cuda3std3__442_GLOBAL__N__10765742_4_k_cu_458135b5_270216ignoreE)
_ZN40_INTERNAL_10765742_4_k_cu_458135b5_270214cuda3std3__442_GLOBAL__N__10765742_4_k_cu_458135b5_270216ignoreE:
	.zero		1
	.type		_ZN40_INTERNAL_10765742_4_k_cu_458135b5_270214cute7productE,@object
	.size		_ZN40_INTERNAL_10765742_4_k_cu_458135b5_270214cute7productE,(_ZN40_INTERNAL_10765742_4_k_cu_458135b5_270214cuda3std3__45__cpo3endE - _ZN40_INTERNAL_10765742_4_k_cu_458135b5_270214cute7productE)
_ZN40_INTERNAL_10765742_4_k_cu_458135b5_270214cute7productE:
	.zero		1
	.type		_ZN40_INTERNAL_10765742_4_k_cu_458135b5_270214cuda3std3__45__cpo3endE,@object
	.size		_ZN40_INTERNAL_10765742_4_k_cu_458135b5_270214cuda3std3__45__cpo3endE,(_ZN40_INTERNAL_10765742_4_k_cu_458135b5_270214cuda3std3__419piecewise_constructE - _ZN40_INTERNAL_10765742_4_k_cu_458135b5_270214cuda3std3__45__cpo3endE)
_ZN40_INTERNAL_10765742_4_k_cu_458135b5_270214cuda3std3__45__cpo3endE:
	.zero		1
	.type		_ZN40_INTERNAL_10765742_4_k_cu_458135b5_270214cuda3std3__419piecewise_constructE,@object
	.size		_ZN40_INTERNAL_10765742_4_k_cu_458135b5_270214cuda3std3__419piecewise_constructE,(_ZN40_INTERNAL_10765742_4_k_cu_458135b5_270214cuda3std3__45__cpo4cendE - _ZN40_INTERNAL_10765742_4_k_cu_458135b5_270214cuda3std3__419piecewise_constructE)
_ZN40_INTERNAL_10765742_4_k_cu_458135b5_270214cuda3std3__419piecewise_constructE:
	.zero		1
	.type		_ZN40_INTERNAL_10765742_4_k_cu_458135b5_270214cuda3std3__45__cpo4cendE,@object
	.size		_ZN40_INTERNAL_10765742_4_k_cu_458135b5_270214cuda3std3__45__cpo4cendE,(_ZN40_INTERNAL_10765742_4_k_cu_458135b5_270214cuda3std6ranges3__45__cpo4swapE - _ZN40_INTERNAL_10765742_4_k_cu_458135b5_270214cuda3std3__45__cpo4cendE)
_ZN40_INTERNAL_10765742_4_k_cu_458135b5_270214cuda3std3__45__cpo4cendE:
	.zero		1
	.type		_ZN40_INTERNAL_10765742_4_k_cu_458135b5_270214cuda3std6ranges3__45__cpo4swapE,@object
	.size		_ZN40_INTERNAL_10765742_4_k_cu_458135b5_270214cuda3std6ranges3__45__cpo4swapE,(.L_7 - _ZN40_INTERNAL_10765742_4_k_cu_458135b5_270214cuda3std6ranges3__45__cpo4swapE)
_ZN40_INTERNAL_10765742_4_k_cu_458135b5_270214cuda3std6ranges3__45__cpo4swapE:
	.zero		1
.L_7:


//--------------------- .nv.constant0._ZN7cutlass13device_kernelINS_4gemm6kernel13GemmUniversalIN4cute5tupleIJiiiiEEENS1_10collective13CollectiveMmaINS1_37MainloopSm90TmaGmmaWarpSpecializedFP8ILi2ENS5_IJNS4_1CILi1EEESB_SB_EEENS1_32KernelTmaWarpSpecializedPingpongEEENS5_IJNSA_ILi64EEENSA_ILi128EEENSA_ILi32EEEEEENS_12float_e4m3_tENS5_IJlSB_lEEESJ_SK_NS4_8TiledMMAINS4_8MMA_AtomIJNS4_4SM904GMMA31MMA_64x128x32_F32E4M3E4M3_SS_TNILNSO_7ScaleInE1ELSQ_1EEEEEENS4_6LayoutISC_NS5_IJNSA_ILi0EEESU_SU_EEEEENS5_IJNS4_10UnderscoreESX_SX_EEEEENS4_13SM90_TMA_LOADENS4_14ComposedLayoutINS4_7SwizzleILi1ELi4ELi3EEENS4_18smem_ptr_flag_bitsILi8EEENST_INS5_IJNSA_ILi8EEESH_EEENS5_IJSH_SB_EEEEEEEvNS4_8identityES10_S1A_vS1B_EENS_8epilogue10collective6detail29Sm90TmaWarpSpecializedAdapterINS1E_15DefaultEpilogueISJ_SK_SK_NS1D_6thread17LinearCombinationISJ_Li1EffLNS1I_9ScaleType4KindE0ELNS_15FloatRoundStyleE2ESJ_EENS1_15EpilogueDefaultEEEEEvvEEEEvNT_6ParamsE --------------------------
	.section	.nv.constant0._ZN7cutlass13device_kernelINS_4gemm6kernel13GemmUniversalIN4cute5tupleIJiiiiEEENS1_10collective13CollectiveMmaINS1_37MainloopSm90TmaGmmaWarpSpecializedFP8ILi2ENS5_IJNS4_1CILi1EEESB_SB_EEENS1_32KernelTmaWarpSpecializedPingpongEEENS5_IJNSA_ILi64EEENSA_ILi128EEENSA_ILi32EEEEEENS_12float_e4m3_tENS5_IJlSB_lEEESJ_SK_NS4_8TiledMMAINS4_8MMA_AtomIJNS4_4SM904GMMA31MMA_64x128x32_F32E4M3E4M3_SS_TNILNSO_7ScaleInE1ELSQ_1EEEEEENS4_6LayoutISC_NS5_IJNSA_ILi0EEESU_SU_EEEEENS5_IJNS4_10UnderscoreESX_SX_EEEEENS4_13SM90_TMA_LOADENS4_14ComposedLayoutINS4_7SwizzleILi1ELi4ELi3EEENS4_18smem_ptr_flag_bitsILi8EEENST_INS5_IJNSA_ILi8EEESH_EEENS5_IJSH_SB_EEEEEEEvNS4_8identityES10_S1A_vS1B_EENS_8epilogue10collective6detail29Sm90TmaWarpSpecializedAdapterINS1E_15DefaultEpilogueISJ_SK_SK_NS1D_6thread17LinearCombinationISJ_Li1EffLNS1I_9ScaleType4KindE0ELNS_15FloatRoundStyleE2ESJ_EENS1_15EpilogueDefaultEEEEEvvEEEEvNT_6ParamsE,"a",@progbits
	.sectionflags	@""
	.align	4
.nv.constant0._ZN7cutlass13device_kernelINS_4gemm6kernel13GemmUniversalIN4cute5tupleIJiiiiEEENS1_10collective13CollectiveMmaINS1_37MainloopSm90TmaGmmaWarpSpecializedFP8ILi2ENS5_IJNS4_1CILi1EEESB_SB_EEENS1_32KernelTmaWarpSpecializedPingpongEEENS5_IJNSA_ILi64EEENSA_ILi128EEENSA_ILi32EEEEEENS_12float_e4m3_tENS5_IJlSB_lEEESJ_SK_NS4_8TiledMMAINS4_8MMA_AtomIJNS4_4SM904GMMA31MMA_64x128x32_F32E4M3E4M3_SS_TNILNSO_7ScaleInE1ELSQ_1EEEEEENS4_6LayoutISC_NS5_IJNSA_ILi0EEESU_SU_EEEEENS5_IJNS4_10UnderscoreESX_SX_EEEEENS4_13SM90_TMA_LOADENS4_14ComposedLayoutINS4_7SwizzleILi1ELi4ELi3EEENS4_18smem_ptr_flag_bitsILi8EEENST_INS5_IJNSA_ILi8EEESH_EEENS5_IJSH_SB_EEEEEEEvNS4_8identityES10_S1A_vS1B_EENS_8epilogue10collective6detail29Sm90TmaWarpSpecializedAdapterINS1E_15DefaultEpilogueISJ_SK_SK_NS1D_6thread17LinearCombinationISJ_Li1EffLNS1I_9ScaleType4KindE0ELNS_15FloatRoundStyleE2ESJ_EENS1_15EpilogueDefaultEEEEEvvEEEEvNT_6ParamsE:
	.zero		1664


//--------------------- SYMBOLS --------------------------

	.type		.nv.reservedSmem.offset0,@object
	.size		.nv.reservedSmem.offset0,0x4
